def attn_fwd(
    Q,
    K,
    V,
    Out,
    Lse,
    sm_scale,
    stride_qz,
    stride_qh,
    stride_qm,
    stride_qk,
    stride_kz,
    stride_kh,
    stride_kn,
    stride_kk,
    stride_vz,
    stride_vh,
    stride_vn,
    stride_vk,
    stride_oz,
    stride_oh,
    stride_om,
    stride_ok,
    seqlen_q,
    seqlen_k,
    BLOCK_M: tl.constexpr,
    BLOCK_N: tl.constexpr,
    HEAD_DIM: tl.constexpr,
    CAUSAL: tl.constexpr,
):
    start_m = tl.program_id(0)
    off_hz = tl.program_id(1)
    q_off = off_hz * stride_qh
    k_off = off_hz * stride_kh
    v_off = off_hz * stride_vh
    offs_m = start_m * BLOCK_M + tl.arange(0, BLOCK_M)
    offs_d = tl.arange(0, HEAD_DIM)
    offs_n = tl.arange(0, BLOCK_N)
    q_ptrs = Q + q_off + offs_m[:, None] * stride_qm + offs_d[None, :] * stride_qk
    k_ptrs = K + k_off + offs_d[:, None] * stride_kk + offs_n[None, :] * stride_kn
    v_ptrs = V + v_off + offs_n[:, None] * stride_vn + offs_d[None, :] * stride_vk
    m_i = tl.full([BLOCK_M], float("-inf"), dtype=tl.float32)
    l_i = tl.zeros([BLOCK_M], dtype=tl.float32) + 1.0
    acc = tl.zeros([BLOCK_M, HEAD_DIM], dtype=tl.float32)
    q = tl.load(q_ptrs)
    acc, l_i, m_i = _attn_fwd_inner(
        acc,
        l_i,
        m_i,
        q,
        k_ptrs,
        v_ptrs,
        sm_scale,
        stride_kn,
        stride_vn,
        start_m,
        seqlen_k,
        BLOCK_M,
        BLOCK_N,
        HEAD_DIM,
        CAUSAL,
    )
    acc = acc / l_i[:, None]
    lse = m_i + tl.math.log2(l_i) / 1.4426950408889634
    o_ptrs = (
        Out
        + off_hz * stride_oh
        + offs_m[:, None] * stride_om
        + offs_d[None, :] * stride_ok
    )
    tl.store(o_ptrs, acc.to(Out.dtype.element_ty))
    tl.store(Lse + off_hz * seqlen_q + offs_m, lse)

# config = {"BLOCK_M": 256, "BLOCK_N": 128, "HEAD_DIM": 16, "arch": "sm_100", "causal": false, "dtype": "fp16", "num_stages": 2, "num_warps": 16}
# arch = sm_100


// ===== COMPILED SASS (sm_100a) =====

	.target	sm_100a

	.elftype	@"ET_EXEC"


//--------------------- .note.nv.tkinfo           --------------------------
	.section	.note.nv.tkinfo,"",@"SHT_NOTE"
	.sectionflags	@"SHF_NOTE_NV_TKINFO"
	.tkinfo
        /*0018*/ 	.word	0x00000081
        /*0030*/ 	.string	""
        /*0030*/ 	.string	"ptxas-blackwell"
        /*0030*/ 	.string	"Cuda compilation tools, release 12.9, V12.9.86"
        /*0030*/ 	.string	"Build cuda_12.9.r12.9/compiler.36037853_0"
        /*0030*/ 	.string	"-v  -suppress-debug-info  -lineinfo  -arch sm_100a "



//--------------------- .note.nv.cuver            --------------------------
	.section	.note.nv.cuver,"",@"SHT_NOTE"
	.sectionflags	@"SHF_NOTE_NV_CUVER"
        /*0018*/ 	.short	0x0001
        /*001a*/ 	.short	0x0064
        /*001c*/ 	.short	0x0001
        /*001e*/ 	.short	0x0000
        /*0020*/ 	.short	0x0001
        /*0022*/ 	.short	0x0000


//--------------------- .nv.info                  --------------------------
	.section	.nv.info,"",@"SHT_CUDA_INFO"
	.align	4


	//----- nvinfo : EIATTR_REGCOUNT
	.align		4
        /*0000*/ 	.byte	0x04, 0x2f
        /*0002*/ 	.short	(.L_2 - .L_1)
	.align		4
.L_1:
        /*0004*/ 	.word	index@(attn_fwd)
        /*0008*/ 	.word	0x0000007f


	//----- nvinfo : EIATTR_FRAME_SIZE
	.align		4
.L_2:
        /*000c*/ 	.byte	0x04, 0x11
        /*000e*/ 	.short	(.L_4 - .L_3)
	.align		4
.L_3:
        /*0010*/ 	.word	index@(attn_fwd)
        /*0014*/ 	.word	0x00000000


	//----- nvinfo : EIATTR_MIN_STACK_SIZE
	.align		4
.L_4:
        /*0018*/ 	.byte	0x04, 0x12
        /*001a*/ 	.short	(.L_6 - .L_5)
	.align		4
.L_5:
        /*001c*/ 	.word	index@(attn_fwd)
        /*0020*/ 	.word	0x00000000
.L_6:


//--------------------- .nv.info.attn_fwd         --------------------------
	.section	.nv.info.attn_fwd,"",@"SHT_CUDA_INFO"
	.sectionflags	@""
	.align	4


	//----- nvinfo : EIATTR_CUDA_API_VERSION
	.align		4
        /*0000*/ 	.byte	0x04, 0x37
        /*0002*/ 	.short	(.L_8 - .L_7)
.L_7:
        /*0004*/ 	.word	0x00000081


	//----- nvinfo : EIATTR_KPARAM_INFO
	.align		4
.L_8:
        /*0008*/ 	.byte	0x04, 0x17
        /*000a*/ 	.short	(.L_10 - .L_9)
.L_9:
        /*000c*/ 	.word	0x00000000
        /*0010*/ 	.short	0x0019
        /*0012*/ 	.short	0x0080
        /*0014*/ 	.byte	0x00, 0xf4, 0x21, 0x00


	//----- nvinfo : EIATTR_KPARAM_INFO
	.align		4
.L_10:
        /*0018*/ 	.byte	0x04, 0x17
        /*001a*/ 	.short	(.L_12 - .L_11)
.L_11:
        /*001c*/ 	.word	0x00000000
        /*0020*/ 	.short	0x0018
        /*0022*/ 	.short	0x0078
        /*0024*/ 	.byte	0x00, 0xf4, 0x21, 0x00


	//----- nvinfo : EIATTR_KPARAM_INFO
	.align		4
.L_12:
        /*0028*/ 	.byte	0x04, 0x17
        /*002a*/ 	.short	(.L_14 - .L_13)
.L_13:
        /*002c*/ 	.word	0x00000000
        /*0030*/ 	.short	0x0017
        /*0032*/ 	.short	0x0070
        /*0034*/ 	.byte	0x00, 0xf0, 0x11, 0x00


	//----- nvinfo : EIATTR_KPARAM_INFO
	.align		4
.L_14:
        /*0038*/ 	.byte	0x04, 0x17
        /*003a*/ 	.short	(.L_16 - .L_15)
.L_15:
        /*003c*/ 	.word	0x00000000
        /*0040*/ 	.short	0x0016
        /*0042*/ 	.short	0x006c
        /*0044*/ 	.byte	0x00, 0xf0, 0x11, 0x00


	//----- nvinfo : EIATTR_KPARAM_INFO
	.align		4
.L_16:
        /*0048*/ 	.byte	0x04, 0x17
        /*004a*/ 	.short	(.L_18 - .L_17)
.L_17:
        /*004c*/ 	.word	0x00000000
        /*0050*/ 	.short	0x0015
        /*0052*/ 	.short	0x0068
        /*0054*/ 	.byte	0x00, 0xf0, 0x11, 0x00


	//----- nvinfo : EIATTR_KPARAM_INFO
	.align		4
.L_18:
        /*0058*/ 	.byte	0x04, 0x17
        /*005a*/ 	.short	(.L_20 - .L_19)
.L_19:
        /*005c*/ 	.word	0x00000000
        /*0060*/ 	.short	0x0014
        /*0062*/ 	.short	0x0064
        /*0064*/ 	.byte	0x00, 0xf0, 0x11, 0x00


	//----- nvinfo : EIATTR_KPARAM_INFO
	.align		4
.L_20:
        /*0068*/ 	.byte	0x04, 0x17
        /*006a*/ 	.short	(.L_22 - .L_21)
.L_21:
        /*006c*/ 	.word	0x00000000
        /*0070*/ 	.short	0x0013
        /*0072*/ 	.short	0x0060
        /*0074*/ 	.byte	0x00, 0xf0, 0x11, 0x00


	//----- nvinfo : EIATTR_KPARAM_INFO
	.align		4
.L_22:
        /*0078*/ 	.byte	0x04, 0x17
        /*007a*/ 	.short	(.L_24 - .L_23)
.L_23:
        /*007c*/ 	.word	0x00000000
        /*0080*/ 	.short	0x0012
        /*0082*/ 	.short	0x005c
        /*0084*/ 	.byte	0x00, 0xf0, 0x11, 0x00


	//----- nvinfo : EIATTR_KPARAM_INFO
	.align		4
.L_24:
        /*0088*/ 	.byte	0x04, 0x17
        /*008a*/ 	.short	(.L_26 - .L_25)
.L_25:
        /*008c*/ 	.word	0x00000000
        /*0090*/ 	.short	0x0011
        /*0092*/ 	.short	0x0058
        /*0094*/ 	.byte	0x00, 0xf0, 0x11, 0x00


	//----- nvinfo : EIATTR_KPARAM_INFO
	.align		4
.L_26:
        /*0098*/ 	.byte	0x04, 0x17
        /*009a*/ 	.short	(.L_28 - .L_27)
.L_27:
        /*009c*/ 	.word	0x00000000
        /*00a0*/ 	.short	0x0010
        /*00a2*/ 	.short	0x0054
        /*00a4*/ 	.byte	0x00, 0xf0, 0x11, 0x00


	//----- nvinfo : EIATTR_KPARAM_INFO
	.align		4
.L_28:
        /*00a8*/ 	.byte	0x04, 0x17
        /*00aa*/ 	.short	(.L_30 - .L_29)
.L_29:
        /*00ac*/ 	.word	0x00000000
        /*00b0*/ 	.short	0x000f
        /*00b2*/ 	.short	0x0050
        /*00b4*/ 	.byte	0x00, 0xf0, 0x11, 0x00


	//----- nvinfo : EIATTR_KPARAM_INFO
	.align		4
.L_30:
        /*00b8*/ 	.byte	0x04, 0x17
        /*00ba*/ 	.short	(.L_32 - .L_31)
.L_31:
        /*00bc*/ 	.word	0x00000000
        /*00c0*/ 	.short	0x000e
        /*00c2*/ 	.short	0x004c
        /*00c4*/ 	.byte	0x00, 0xf0, 0x11, 0x00


	//----- nvinfo : EIATTR_KPARAM_INFO
	.align		4
.L_32:
        /*00c8*/ 	.byte	0x04, 0x17
        /*00ca*/ 	.short	(.L_34 - .L_33)
.L_33:
        /*00cc*/ 	.word	0x00000000
        /*00d0*/ 	.short	0x000d
        /*00d2*/ 	.short	0x0048
        /*00d4*/ 	.byte	0x00, 0xf0, 0x11, 0x00


	//----- nvinfo : EIATTR_KPARAM_INFO
	.align		4
.L_34:
        /*00d8*/ 	.byte	0x04, 0x17
        /*00da*/ 	.short	(.L_36 - .L_35)
.L_35:
        /*00dc*/ 	.word	0x00000000
        /*00e0*/ 	.short	0x000c
        /*00e2*/ 	.short	0x0044
        /*00e4*/ 	.byte	0x00, 0xf0, 0x11, 0x00


	//----- nvinfo : EIATTR_KPARAM_INFO
	.align		4
.L_36:
        /*00e8*/ 	.byte	0x04, 0x17
        /*00ea*/ 	.short	(.L_38 - .L_37)
.L_37:
        /*00ec*/ 	.word	0x00000000
        /*00f0*/ 	.short	0x000b
        /*00f2*/ 	.short	0x0040
        /*00f4*/ 	.byte	0x00, 0xf0, 0x11, 0x00


	//----- nvinfo : EIATTR_KPARAM_INFO
	.align		4
.L_38:
        /*00f8*/ 	.byte	0x04, 0x17
        /*00fa*/ 	.short	(.L_40 - .L_39)
.L_39:
        /*00fc*/ 	.word	0x00000000
        /*0100*/ 	.short	0x000a
        /*0102*/ 	.short	0x003c
        /*0104*/ 	.byte	0x00, 0xf0, 0x11, 0x00


	//----- nvinfo : EIATTR_KPARAM_INFO
	.align		4
.L_40:
        /*0108*/ 	.byte	0x04, 0x17
        /*010a*/ 	.short	(.L_42 - .L_41)
.L_41:
        /*010c*/ 	.word	0x00000000
        /*0110*/ 	.short	0x0009
        /*0112*/ 	.short	0x0038
        /*0114*/ 	.byte	0x00, 0xf0, 0x11, 0x00


	//----- nvinfo : EIATTR_KPARAM_INFO
	.align		4
.L_42:
        /*0118*/ 	.byte	0x04, 0x17
        /*011a*/ 	.short	(.L_44 - .L_43)
.L_43:
        /*011c*/ 	.word	0x00000000
        /*0120*/ 	.short	0x0008
        /*0122*/ 	.short	0x0034
        /*0124*/ 	.byte	0x00, 0xf0, 0x11, 0x00


	//----- nvinfo : EIATTR_KPARAM_INFO
	.align		4
.L_44:
        /*0128*/ 	.byte	0x04, 0x17
        /*012a*/ 	.short	(.L_46 - .L_45)
.L_45:
        /*012c*/ 	.word	0x00000000
        /*0130*/ 	.short	0x0007
        /*0132*/ 	.short	0x0030
        /*0134*/ 	.byte	0x00, 0xf0, 0x11, 0x00


	//----- nvinfo : EIATTR_KPARAM_INFO
	.align		4
.L_46:
        /*0138*/ 	.byte	0x04, 0x17
        /*013a*/ 	.short	(.L_48 - .L_47)
.L_47:
        /*013c*/ 	.word	0x00000000
        /*0140*/ 	.short	0x0006
        /*0142*/ 	.short	0x002c
        /*0144*/ 	.byte	0x00, 0xf0, 0x11, 0x00


	//----- nvinfo : EIATTR_KPARAM_INFO
	.align		4
.L_48:
        /*0148*/ 	.byte	0x04, 0x17
        /*014a*/ 	.short	(.L_50 - .L_49)
.L_49:
        /*014c*/ 	.word	0x00000000
        /*0150*/ 	.short	0x0005
        /*0152*/ 	.short	0x0028
        /*0154*/ 	.byte	0x00, 0xf0, 0x11, 0x00


	//----- nvinfo : EIATTR_KPARAM_INFO
	.align		4
.L_50:
        /*0158*/ 	.byte	0x04, 0x17
        /*015a*/ 	.short	(.L_52 - .L_51)
.L_51:
        /*015c*/ 	.word	0x00000000
        /*0160*/ 	.short	0x0004
        /*0162*/ 	.short	0x0020
        /*0164*/ 	.byte	0x00, 0xf4, 0x21, 0x00


	//----- nvinfo : EIATTR_KPARAM_INFO
	.align		4
.L_52:
        /*0168*/ 	.byte	0x04, 0x17
        /*016a*/ 	.short	(.L_54 - .L_53)
.L_53:
        /*016c*/ 	.word	0x00000000
        /*0170*/ 	.short	0x0003
        /*0172*/ 	.short	0x0018
        /*0174*/ 	.byte	0x00, 0xf4, 0x21, 0x00


	//----- nvinfo : EIATTR_KPARAM_INFO
	.align		4
.L_54:
        /*0178*/ 	.byte	0x04, 0x17
        /*017a*/ 	.short	(.L_56 - .L_55)
.L_55:
        /*017c*/ 	.word	0x00000000
        /*0180*/ 	.short	0x0002
        /*0182*/ 	.short	0x0010
        /*0184*/ 	.byte	0x00, 0xf4, 0x21, 0x00


	//----- nvinfo : EIATTR_KPARAM_INFO
	.align		4
.L_56:
        /*0188*/ 	.byte	0x04, 0x17
        /*018a*/ 	.short	(.L_58 - .L_57)
.L_57:
        /*018c*/ 	.word	0x00000000
        /*0190*/ 	.short	0x0001
        /*0192*/ 	.short	0x0008
        /*0194*/ 	.byte	0x00, 0xf4, 0x21, 0x00


	//----- nvinfo : EIATTR_KPARAM_INFO
	.align		4
.L_58:
        /*0198*/ 	.byte	0x04, 0x17
        /*019a*/ 	.short	(.L_60 - .L_59)
.L_59:
        /*019c*/ 	.word	0x00000000
        /*01a0*/ 	.short	0x0000
        /*01a2*/ 	.short	0x0000
        /*01a4*/ 	.byte	0x00, 0xf4, 0x21, 0x00


	//----- nvinfo : EIATTR_SPARSE_MMA_MASK
	.align		4
.L_60:
        /*01a8*/ 	.byte	0x03, 0x50
        /*01aa*/ 	.short	0x0000


	//----- nvinfo : EIATTR_MAXREG_COUNT
	.align		4
        /*01ac*/ 	.byte	0x03, 0x1b
        /*01ae*/ 	.short	0x0080


	//----- nvinfo : EIATTR_NUM_BARRIERS
	.align		4
        /*01b0*/ 	.byte	0x02, 0x4c
        /*01b2*/ 	.byte	0x01
	.zero		1


	//----- nvinfo : EIATTR_COOP_GROUP_MASK_REGIDS
	.align		4
        /*01b4*/ 	.byte	0x04, 0x29
        /*01b6*/ 	.short	(.L_62 - .L_61)


	//   ....[0]....
.L_61:
        /*01b8*/ 	.word	0xffffffff


	//   ....[1]....
        /*01bc*/ 	.word	0xffffffff


	//   ....[2]....
        /*01c0*/ 	.word	0xffffffff


	//   ....[3]....
        /*01c4*/ 	.word	0xffffffff


	//   ....[4]....
        /*01c8*/ 	.word	0xffffffff


	//   ....[5]....
        /*01cc*/ 	.word	0xffffffff


	//   ....[6]....
        /*01d0*/ 	.word	0xffffffff


	//   ....[7]....
        /*01d4*/ 	.word	0xffffffff


	//----- nvinfo : EIATTR_COOP_GROUP_INSTR_OFFSETS
	.align		4
.L_62:
        /*01d8*/ 	.byte	0x04, 0x28
        /*01da*/ 	.short	(.L_64 - .L_63)


	//   ....[0]....
.L_63:
        /*01dc*/ 	.word	0x00001080


	//   ....[1]....
        /*01e0*/ 	.word	0x00001100


	//   ....[2]....
        /*01e4*/ 	.word	0x00001640


	//   ....[3]....
        /*01e8*/ 	.word	0x00001690


	//   ....[4]....
        /*01ec*/ 	.word	0x00002830


	//   ....[5]....
        /*01f0*/ 	.word	0x00002840


	//   ....[6]....
        /*01f4*/ 	.word	0x000028e0


	//   ....[7]....
        /*01f8*/ 	.word	0x00002900


	//----- nvinfo : EIATTR_VRC_CTA_INIT_COUNT
	.align		4
.L_64:
        /*01fc*/ 	.byte	0x02, 0x4a
	.zero		1
	.zero		1


	//----- nvinfo : EIATTR_EXIT_INSTR_OFFSETS
	.align		4
        /*0200*/ 	.byte	0x04, 0x1c
        /*0202*/ 	.short	(.L_66 - .L_65)


	//   ....[0]....
.L_65:
        /*0204*/ 	.word	0x000035a0


	//   ....[1]....
        /*0208*/ 	.word	0x000035d0


	//----- nvinfo : EIATTR_REQNTID
	.align		4
.L_66:
        /*020c*/ 	.byte	0x04, 0x10
        /*020e*/ 	.short	(.L_68 - .L_67)
.L_67:
        /*0210*/ 	.word	0x00000200
        /*0214*/ 	.word	0x00000001
        /*0218*/ 	.word	0x00000001


	//----- nvinfo : EIATTR_CBANK_PARAM_SIZE
	.align		4
.L_68:
        /*021c*/ 	.byte	0x03, 0x19
        /*021e*/ 	.short	0x0088


	//----- nvinfo : EIATTR_PARAM_CBANK
	.align		4
        /*0220*/ 	.byte	0x04, 0x0a
        /*0222*/ 	.short	(.L_70 - .L_69)
	.align		4
.L_69:
        /*0224*/ 	.word	index@(.nv.constant0.attn_fwd)
        /*0228*/ 	.short	0x0380
        /*022a*/ 	.short	0x0088


	//----- nvinfo : EIATTR_SW_WAR
	.align		4
.L_70:
        /*022c*/ 	.byte	0x04, 0x36
        /*022e*/ 	.short	(.L_72 - .L_71)
.L_71:
        /*0230*/ 	.word	0x00000008
.L_72:


//--------------------- .nv.compat                --------------------------
	.section	.nv.compat,"",@"SHT_CUDA_COMPAT_INFO"
	.align	4
        /*0000*/ 	.byte	0x02, 0x02, 0x01, 0x00, 0x02, 0x05, 0x05, 0x00, 0x02, 0x03, 0x00, 0x00, 0x02, 0x06, 0x01, 0x00


//--------------------- .nv.callgraph             --------------------------
	.section	.nv.callgraph,"",@"SHT_CUDA_CALLGRAPH"
	.align	4
	.sectionentsize	8
	.align		4
        /*0000*/ 	.word	0x00000000
	.align		4
        /*0004*/ 	.word	0xffffffff
	.align		4
        /*0008*/ 	.word	0x00000000
	.align		4
        /*000c*/ 	.word	0xfffffffe
	.align		4
        /*0010*/ 	.word	0x00000000
	.align		4
        /*0014*/ 	.word	0xfffffffd
	.align		4
        /*0018*/ 	.word	0x00000000
	.align		4
        /*001c*/ 	.word	0xfffffffc


//--------------------- .nv.constant4             --------------------------
	.section	.nv.constant4,"a",@progbits
	.align	8
	.align		8
.nv.constant4:
        /*0000*/ 	.dword	_$_str


//--------------------- .text.attn_fwd            --------------------------
	.section	.text.attn_fwd,"ax",@progbits
	.align	128
        .global         attn_fwd
        .type           attn_fwd,@function
        .size           attn_fwd,(.L_x_3 - attn_fwd)
        .other          attn_fwd,@"STO_CUDA_ENTRY STV_DEFAULT"
attn_fwd:
.text.attn_fwd:
[----:B------:R-:W0:Y:S01]  /*0000*/  LDC R1, c[0x0][0x37c] ;  /* 0x0000df00ff017b82 */ /* 0x000e220000000800 */
[----:B------:R-:W1:Y:S07]  /*0010*/  S2R R17, SR_TID.X ;  /* 0x0000000000117919 */ /* 0x000e6e0000002100 */
[----:B------:R-:W2:Y:S01]  /*0020*/  S2UR UR6, SR_CTAID.Y ;  /* 0x00000000000679c3 */ /* 0x000ea20000002600 */
[----:B------:R-:W2:Y:S01]  /*0030*/  LDCU.64 UR4, c[0x0][0x3b0] ;  /* 0x00007600ff0477ac */ /* 0x000ea20008000a00 */
[----:B------:R-:W3:Y:S01]  /*0040*/  S2R R123, SR_CTAID.X ;  /* 0x00000000007b7919 */ /* 0x000ee20000002500 */
[----:B------:R-:W4:Y:S05]  /*0050*/  LDCU.64 UR10, c[0x0][0x358] ;  /* 0x00006b00ff0a77ac */ /* 0x000f2a0008000a00 */
[----:B------:R-:W5:Y:S08]  /*0060*/  LDC R14, c[0x0][0x3b8] ;  /* 0x0000ee00ff0e7b82 */ /* 0x000f700000000800 */
[----:B------:R-:W0:Y:S01]  /*0070*/  LDC.64 R18, c[0x0][0x380] ;  /* 0x0000e000ff127b82 */ /* 0x000e220000000a00 */
[----:B--2---:R-:W-:-:S04]  /*0080*/  UIMAD UR4, UR6, UR4, URZ ;  /* 0x00000004060472a4 */ /* 0x004fc8000f8e02ff */
[----:B------:R-:W-:Y:S01]  /*0090*/  USHF.L.U32 UR7, UR4, 0x1, URZ ;  /* 0x0000000104077899 */ /* 0x000fe200080006ff */
[----:B-1----:R-:W-:Y:S02]  /*00a0*/  LOP3.LUT R0, R17, 0xff, RZ, 0xc0, !PT ;  /* 0x000000ff11007812 */ /* 0x002fe400078ec0ff */
[----:B------:R-:W-:Y:S02]  /*00b0*/  SHF.R.U32.HI R4, RZ, 0x8, R17 ;  /* 0x00000008ff047819 */ /* 0x000fe40000011611 */
[----:B---3--:R-:W-:Y:S02]  /*00c0*/  LEA R123, R123, R0, 0x8 ;  /* 0x000000007b7b7211 */ /* 0x008fe400078e40ff */
[----:B------:R-:W-:-:S03]  /*00d0*/  SGXT.U32 R4, R4, 0x1 ;  /* 0x000000010404781a */ /* 0x000fc60000000000 */
[----:B------:R-:W-:Y:S01]  /*00e0*/  IMAD R2, R123, UR5, RZ ;  /* 0x000000057b027c24 */ /* 0x000fe2000f8e02ff */
[----:B------:R-:W-:Y:S01]  /*00f0*/  UIMAD.WIDE UR4, UR4, 0x2, URZ ;  /* 0x00000002040478a5 */ /* 0x000fe2000f8e02ff */
[----:B-----5:R-:W-:-:S03]  /*0100*/  IMAD R5, R4, R14, RZ ;  /* 0x0000000e04057224 */ /* 0x020fc600078e02ff */
[C---:B------:R-:W-:Y:S01]  /*0110*/  SHF.L.U32 R3, R2.reuse, 0x1, RZ ;  /* 0x0000000102037819 */ /* 0x040fe200000006ff */
[----:B------:R-:W-:Y:S01]  /*0120*/  IMAD.HI R2, R2, 0x2, RZ ;  /* 0x0000000202027827 */ /* 0x000fe200078e02ff */
[C---:B------:R-:W-:Y:S02]  /*0130*/  LEA R7, R14.reuse, R5, 0x1 ;  /* 0x000000050e077211 */ /* 0x040fe400078e08ff */
[----:B0-----:R-:W-:Y:S01]  /*0140*/  IADD3 R18, P0, P1, R3, UR7, R18 ;  /* 0x0000000703127c10 */ /* 0x001fe2000f91e012 */
[----:B------:R-:W-:Y:S01]  /*0150*/  UMOV UR4, 0x400 ;  /* 0x0000040000047882 */ /* 0x000fe20000000000 */
[----:B------:R-:W-:Y:S01]  /*0160*/  LEA R8, R14, R7, 0x1 ;  /* 0x000000070e087211 */ /* 0x000fe200078e08ff */
[----:B------:R-:W0:Y:S01]  /*0170*/  LDCU UR7, c[0x0][0x3f0] ;  /* 0x00007e00ff0777ac */ /* 0x000e220008000800 */
[----:B------:R-:W-:Y:S02]  /*0180*/  IADD3.X R20, PT, PT, R2, UR5, R19, P0, P1 ;  /* 0x0000000502147c10 */ /* 0x000fe400087e2413 */
[----:B------:R-:W-:-:S02]  /*0190*/  LEA R2, P0, R5, R18, 0x1 ;  /* 0x0000001205027211 */ /* 0x000fc400078008ff */
[C---:B------:R-:W-:Y:S02]  /*01a0*/  LEA R9, R14.reuse, R8, 0x1 ;  /* 0x000000080e097211 */ /* 0x040fe400078e08ff */
[----:B------:R-:W-:Y:S02]  /*01b0*/  LEA R4, P1, R7, R18, 0x1 ;  /* 0x0000001207047211 */ /* 0x000fe400078208ff */
[----:B------:R-:W-:Y:S02]  /*01c0*/  LEA.HI.X.SX32 R3, R5, R20, 0x1, P0 ;  /* 0x0000001405037211 */ /* 0x000fe400000f0eff */
[----:B------:R-:W-:Y:S02]  /*01d0*/  LEA R11, R14, R9, 0x1 ;  /* 0x000000090e0b7211 */ /* 0x000fe400078e08ff */
[----:B------:R-:W-:Y:S01]  /*01e0*/  LEA R6, P0, R8, R18, 0x1 ;  /* 0x0000001208067211 */ /* 0x000fe200078008ff */
[----:B----4-:R1:W2:Y:S01]  /*01f0*/  LDG.E.U16 R15, desc[UR10][R2.64] ;  /* 0x0000000a020f7981 */ /* 0x0102a2000c1e1500 */
[----:B------:R-:W-:-:S02]  /*0200*/  LEA.HI.X.SX32 R5, R7, R20, 0x1, P1 ;  /* 0x0000001407057211 */ /* 0x000fc400008f0eff */
[----:B------:R-:W-:Y:S02]  /*0210*/  LEA R12, R14, R11, 0x1 ;  /* 0x0000000b0e0c7211 */ /* 0x000fe400078e08ff */
[----:B------:R-:W-:Y:S01]  /*0220*/  LEA.HI.X.SX32 R7, R8, R20, 0x1, P0 ;  /* 0x0000001408077211 */ /* 0x000fe200000f0eff */
[----:B------:R3:W4:Y:S01]  /*0230*/  LDG.E.U16 R16, desc[UR10][R4.64] ;  /* 0x0000000a04107981 */ /* 0x000722000c1e1500 */
[----:B------:R-:W-:Y:S02]  /*0240*/  LEA R8, P0, R9, R18, 0x1 ;  /* 0x0000001209087211 */ /* 0x000fe400078008ff */
[----:B------:R-:W-:Y:S01]  /*0250*/  LEA R13, R14, R12, 0x1 ;  /* 0x0000000c0e0d7211 */ /* 0x000fe200078e08ff */
[----:B------:R-:W5:Y:S01]  /*0260*/  LDG.E.U16 R6, desc[UR10][R6.64] ;  /* 0x0000000a06067981 */ /* 0x000f62000c1e1500 */
[----:B------:R-:W-:Y:S02]  /*0270*/  LEA R10, P1, R11, R18, 0x1 ;  /* 0x000000120b0a7211 */ /* 0x000fe400078208ff */
[----:B------:R-:W-:-:S02]  /*0280*/  LEA.HI.X.SX32 R9, R9, R20, 0x1, P0 ;  /* 0x0000001409097211 */ /* 0x000fc400000f0eff */
[----:B-1----:R-:W-:Y:S02]  /*0290*/  LEA R2, P0, R12, R18, 0x1 ;  /* 0x000000120c027211 */ /* 0x002fe400078008ff */
[----:B------:R-:W-:Y:S01]  /*02a0*/  LEA R14, R14, R13, 0x1 ;  /* 0x0000000d0e0e7211 */ /* 0x000fe200078e08ff */
[----:B------:R-:W4:Y:S01]  /*02b0*/  LDG.E.U16 R8, desc[UR10][R8.64] ;  /* 0x0000000a08087981 */ /* 0x000f22000c1e1500 */
[----:B------:R-:W-:Y:S02]  /*02c0*/  LEA.HI.X.SX32 R11, R11, R20, 0x1, P1 ;  /* 0x000000140b0b7211 */ /* 0x000fe400008f0eff */
[----:B---3--:R-:W-:Y:S02]  /*02d0*/  LEA R4, P1, R13, R18, 0x1 ;  /* 0x000000120d047211 */ /* 0x008fe400078208ff */
[----:B------:R-:W-:Y:S01]  /*02e0*/  LEA.HI.X.SX32 R3, R12, R20, 0x1, P0 ;  /* 0x000000140c037211 */ /* 0x000fe200000f0eff */
[----:B------:R1:W3:Y:S01]  /*02f0*/  LDG.E.U16 R10, desc[UR10][R10.64] ;  /* 0x0000000a0a0a7981 */ /* 0x0002e2000c1e1500 */
[----:B------:R-:W-:-:S02]  /*0300*/  LEA R12, P0, R14, R18, 0x1 ;  /* 0x000000120e0c7211 */ /* 0x000fc400078008ff */
[-C--:B------:R-:W-:Y:S02]  /*0310*/  LEA.HI.X.SX32 R5, R13, R20.reuse, 0x1, P1 ;  /* 0x000000140d057211 */ /* 0x080fe400008f0eff */
[----:B------:R-:W-:Y:S01]  /*0320*/  LEA.HI.X.SX32 R13, R14, R20, 0x1, P0 ;  /* 0x000000140e0d7211 */ /* 0x000fe200000f0eff */
[----:B------:R-:W5:Y:S04]  /*0330*/  LDG.E.U16 R3, desc[UR10][R2.64] ;  /* 0x0000000a02037981 */ /* 0x000f68000c1e1500 */
[----:B------:R0:W5:Y:S04]  /*0340*/  LDG.E.U16 R4, desc[UR10][R4.64] ;  /* 0x0000000a04047981 */ /* 0x000168000c1e1500 */
[----:B------:R0:W5:Y:S01]  /*0350*/  LDG.E.U16 R12, desc[UR10][R12.64] ;  /* 0x0000000a0c0c7981 */ /* 0x000162000c1e1500 */
[----:B------:R-:W0:Y:S01]  /*0360*/  S2UR UR5, SR_CgaCtaId ;  /* 0x00000000000579c3 */ /* 0x000e220000008800 */
[----:B-1----:R-:W-:-:S02]  /*0370*/  SHF.R.S32.HI R11, RZ, 0x8, R17 ;  /* 0x00000008ff0b7819 */ /* 0x002fc40000011411 */
[----:B------:R-:W-:Y:S02]  /*0380*/  SHF.L.U32 R7, R0, 0x1, RZ ;  /* 0x0000000100077819 */ /* 0x000fe400000006ff */
[----:B------:R-:W-:-:S04]  /*0390*/  SGXT R0, R11, 0x1 ;  /* 0x000000010b00781a */ /* 0x000fc80000000200 */
[----:B------:R-:W-:-:S04]  /*03a0*/  LOP3.LUT R7, R7, 0x210, R0, 0x78, !PT ;  /* 0x0000021007077812 */ /* 0x000fc800078e7800 */
[C---:B------:R-:W-:Y:S02]  /*03b0*/  LOP3.LUT R11, R7.reuse, 0x20, RZ, 0x3c, !PT ;  /* 0x00000020070b7812 */ /* 0x040fe400078e3cff */
[C---:B0-----:R-:W-:Y:S02]  /*03c0*/  LOP3.LUT R5, R7.reuse, 0x40, RZ, 0x3c, !PT ;  /* 0x0000004007057812 */ /* 0x041fe400078e3cff */
[----:B------:R-:W-:Y:S01]  /*03d0*/  LOP3.LUT R13, R7, 0x60, RZ, 0x3c, !PT ;  /* 0x00000060070d7812 */ /* 0x000fe200078e3cff */
[----:B------:R-:W-:Y:S02]  /*03e0*/  ULEA UR5, UR5, UR4, 0x18 ;  /* 0x0000000405057291 */ /* 0x000fe4000f8ec0ff */
[----:B------:R-:W-:Y:S01]  /*03f0*/  UISETP.GE.AND UP0, UPT, UR7, 0x1, UPT ;  /* 0x000000010700788c */ /* 0x000fe2000bf06270 */
[----:B------:R-:W-:Y:S02]  /*0400*/  MOV R0, 0xff800000 ;  /* 0xff80000000007802 */ /* 0x000fe40000000f00 */
[----:B------:R-:W-:-:S02]  /*0410*/  CS2R R48, SRZ ;  /* 0x0000000000307805 */ /* 0x000fc4000001ff00 */
[----:B------:R-:W-:Y:S02]  /*0420*/  MOV R2, 0x3f800000 ;  /* 0x3f80000000027802 */ /* 0x000fe40000000f00 */
[----:B------:R-:W-:Y:S02]  /*0430*/  CS2R R50, SRZ ;  /* 0x0000000000327805 */ /* 0x000fe4000001ff00 */
[----:B------:R-:W-:Y:S02]  /*0440*/  MOV R9, 0x3f800000 ;  /* 0x3f80000000097802 */ /* 0x000fe40000000f00 */
[----:B------:R-:W-:Y:S02]  /*0450*/  CS2R R56, SRZ ;  /* 0x0000000000387805 */ /* 0x000fe4000001ff00 */
[----:B------:R-:W-:Y:S02]  /*0460*/  MOV R64, 0xff800000 ;  /* 0xff80000000407802 */ /* 0x000fe40000000f00 */
[----:B------:R-:W-:Y:S01]  /*0470*/  CS2R R58, SRZ ;  /* 0x00000000003a7805 */ /* 0x000fe2000001ff00 */
[----:B--2---:R-:W-:Y:S04]  /*0480*/  STS.U16 [R7+UR5], R15 ;  /* 0x0000000f07007988 */ /* 0x004fe80008000405 */
[----:B---3--:R-:W-:Y:S04]  /*0490*/  STS.U16 [R7+UR5+0x1000], R10 ;  /* 0x0010000a07007988 */ /* 0x008fe80008000405 */
[----:B----4-:R-:W-:Y:S04]  /*04a0*/  STS.U16 [R11+UR5+0x400], R16 ;  /* 0x000400100b007988 */ /* 0x010fe80008000405 */
[----:B-----5:R0:W-:Y:S04]  /*04b0*/  STS.U16 [R11+UR5+0x1400], R3 ;  /* 0x001400030b007988 */ /* 0x0201e80008000405 */
[----:B------:R1:W-:Y:S04]  /*04c0*/  STS.U16 [R5+UR5+0x800], R6 ;  /* 0x0008000605007988 */ /* 0x0003e80008000405 */
[----:B------:R2:W-:Y:S04]  /*04d0*/  STS.U16 [R5+UR5+0x1800], R4 ;  /* 0x0018000405007988 */ /* 0x0005e80008000405 */
[----:B------:R3:W-:Y:S04]  /*04e0*/  STS.U16 [R13+UR5+0xc00], R8 ;  /* 0x000c00080d007988 */ /* 0x0007e80008000405 */
[----:B------:R3:W-:Y:S01]  /*04f0*/  STS.U16 [R13+UR5+0x1c00], R12 ;  /* 0x001c000c0d007988 */ /* 0x0007e20008000405 */
[----:B0-----:R-:W-:-:S02]  /*0500*/  LOP3.LUT R3, R17, 0x1ff, RZ, 0xc0, !PT ;  /* 0x000001ff11037812 */ /* 0x001fc400078ec0ff */
[C---:B-1----:R-:W-:Y:S02]  /*0510*/  SHF.L.U32 R6, R17.reuse, 0x1, RZ ;  /* 0x0000000111067819 */ /* 0x042fe400000006ff */
[----:B--2---:R-:W-:Y:S01]  /*0520*/  LOP3.LUT R4, R17, 0x7, RZ, 0xc0, !PT ;  /* 0x0000000711047812 */ /* 0x004fe200078ec0ff */
[----:B------:R-:W-:Y:S06]  /*0530*/  BRA.U !UP0, `(.L_x_0) ;  /* 0x0000002508387547 */ /* 0x000fec000b800000 */
[----:B------:R-:W0:Y:S01]  /*0540*/  LDC.64 R108, c[0x0][0x3c0] ;  /* 0x0000f000ff6c7b82 */ /* 0x000e220000000a00 */
[C---:B------:R-:W-:Y:S01]  /*0550*/  SHF.L.U32 R2, R4.reuse, 0x4, RZ ;  /* 0x0000000404027819 */ /* 0x040fe200000006ff */
[----:B------:R-:W1:Y:S01]  /*0560*/  LDCU UR4, c[0x0][0x3c8] ;  /* 0x00007900ff0477ac */ /* 0x000e620008000800 */
[----:B------:R-:W-:Y:S01]  /*0570*/  LOP3.LUT R7, R17, 0x10, RZ, 0xc0, !PT ;  /* 0x0000001011077812 */ /* 0x000fe200078ec0ff */
[C---:B------:R-:W-:Y:S01]  /*0580*/  IMAD R11, R4.reuse, 0x110, RZ ;  /* 0x00000110040b7824 */ /* 0x040fe200078e02ff */
[----:B---3--:R-:W-:Y:S01]  /*0590*/  LEA R8, R4, UR5, 0x9 ;  /* 0x0000000504087c11 */ /* 0x008fe2000f8e48ff */
[----:B------:R-:W2:Y:S01]  /*05a0*/  LDCU.64 UR8, c[0x0][0x388] ;  /* 0x00007100ff0877ac */ /* 0x000ea20008000a00 */
[--C-:B------:R-:W-:Y:S01]  /*05b0*/  LOP3.LUT R5, R2, 0x1e0, R17.reuse, 0x78, !PT ;  /* 0x000001e002057812 */ /* 0x100fe200078e7811 */
[----:B------:R-:W3:Y:S01]  /*05c0*/  LDC.64 R120, c[0x0][0x3d0] ;  /* 0x0000f400ff787b82 */ /* 0x000ee20000000a00 */
[----:B------:R-:W-:Y:S01]  /*05d0*/  SHF.R.S32.HI R2, RZ, 0x2, R17 ;  /* 0x00000002ff027819 */ /* 0x000fe20000011411 */
[----:B------:R-:W4:Y:S01]  /*05e0*/  LDCU.64 UR12, c[0x0][0x390] ;  /* 0x00007200ff0c77ac */ /* 0x000f220008000a00 */
[----:B------:R-:W-:-:S02]  /*05f0*/  LEA R8, R7, R8, 0x8 ;  /* 0x0000000807087211 */ /* 0x000fc400078e40ff */
[----:B------:R-:W-:Y:S02]  /*0600*/  CS2R R48, SRZ ;  /* 0x0000000000307805 */ /* 0x000fe4000001ff00 */
[----:B------:R-:W-:Y:S02]  /*0610*/  LOP3.LUT R5, R5, 0x10, R6, 0x78, !PT ;  /* 0x0000001005057812 */ /* 0x000fe400078e7806 */
[----:B------:R-:W-:Y:S02]  /*0620*/  CS2R R50, SRZ ;  /* 0x0000000000327805 */ /* 0x000fe4000001ff00 */
[----:B------:R-:W-:Y:S01]  /*0630*/  LOP3.LUT R0, R17, 0x180, RZ, 0xc0, !PT ;  /* 0x0000018011007812 */ /* 0x000fe200078ec0ff */
[----:B------:R-:W5:Y:S01]  /*0640*/  LDC R15, c[0x0][0x3d8] ;  /* 0x0000f600ff0f7b82 */ /* 0x000f620000000800 */
[----:B------:R-:W-:Y:S02]  /*0650*/  SGXT R2, R2, 0x1 ;  /* 0x000000010202781a */ /* 0x000fe40000000200 */
[----:B------:R-:W-:-:S02]  /*0660*/  CS2R R56, SRZ ;  /* 0x0000000000387805 */ /* 0x000fc4000001ff00 */
[----:B------:R-:W-:Y:S02]  /*0670*/  SHF.R.S32.HI R9, RZ, 0x6, R17 ;  /* 0x00000006ff097819 */ /* 0x000fe40000011411 */
[----:B------:R-:W-:Y:S02]  /*0680*/  CS2R R58, SRZ ;  /* 0x00000000003a7805 */ /* 0x000fe4000001ff00 */
[----:B------:R-:W-:Y:S02]  /*0690*/  IADD3 R122, PT, PT, R5, R8, RZ ;  /* 0x00000008057a7210 */ /* 0x000fe40007ffe0ff */
[----:B------:R-:W-:Y:S01]  /*06a0*/  SHF.L.U32 R3, R3, 0x1, RZ ;  /* 0x0000000103037819 */ /* 0x000fe200000006ff */
[----:B0-----:R-:W-:Y:S01]  /*06b0*/  IMAD R108, R108, UR6, RZ ;  /* 0x000000066c6c7c24 */ /* 0x001fe2000f8e02ff */
[----:B------:R-:W-:Y:S02]  /*06c0*/  SHF.R.U32.HI R0, RZ, 0x3, R0 ;  /* 0x00000003ff007819 */ /* 0x000fe40000011600 */
[----:B------:R-:W-:-:S02]  /*06d0*/  SHF.L.U32 R5, R17, 0x5, RZ ;  /* 0x0000000511057819 */ /* 0x000fc400000006ff */
[----:B------:R-:W-:Y:S02]  /*06e0*/  LOP3.LUT R8, R2, 0x90, RZ, 0xc0, !PT ;  /* 0x0000009002087812 */ /* 0x000fe400078ec0ff */
[----:B------:R-:W-:Y:S01]  /*06f0*/  SGXT R2, R9, 0x1 ;  /* 0x000000010902781a */ /* 0x000fe20000000200 */
[----:B---3--:R-:W-:Y:S01]  /*0700*/  IMAD R120, R120, UR6, RZ ;  /* 0x0000000678787c24 */ /* 0x008fe2000f8e02ff */
[----:B------:R-:W-:Y:S02]  /*0710*/  LOP3.LUT R3, R3, R0, RZ, 0x3c, !PT ;  /* 0x0000000003037212 */ /* 0x000fe400078e3cff */
[----:B------:R-:W-:Y:S02]  /*0720*/  LOP3.LUT R9, R8, 0x60, R5, 0xf8, !PT ;  /* 0x0000006008097812 */ /* 0x000fe400078ef805 */
[----:B------:R-:W-:Y:S02]  /*0730*/  LOP3.LUT R0, R17, 0xf, RZ, 0xc0, !PT ;  /* 0x0000000f11007812 */ /* 0x000fe400078ec0ff */
[----:B------:R-:W-:-:S02]  /*0740*/  LOP3.LUT R5, R2, 0x90, RZ, 0xc0, !PT ;  /* 0x0000009002057812 */ /* 0x000fc400078ec0ff */
[--C-:B------:R-:W-:Y:S01]  /*0750*/  LOP3.LUT R4, R11, 0x30, R6.reuse, 0x78, !PT ;  /* 0x000000300b047812 */ /* 0x100fe200078e7806 */
[----:B-1----:R-:W-:Y:S01]  /*0760*/  IMAD R2, R0, UR4, RZ ;  /* 0x0000000400027c24 */ /* 0x002fe2000f8e02ff */
[--C-:B------:R-:W-:Y:S01]  /*0770*/  LOP3.LUT R5, R5, 0x37e, R6.reuse, 0x78, !PT ;  /* 0x0000037e05057812 */ /* 0x100fe200078e7806 */
[----:B------:R-:W-:Y:S01]  /*0780*/  UMOV UR4, URZ ;  /* 0x000000ff00047c82 */ /* 0x000fe20008000000 */
[----:B------:R-:W-:Y:S02]  /*0790*/  LOP3.LUT R6, R9, 0x10, R6, 0x78, !PT ;  /* 0x0000001009067812 */ /* 0x000fe400078e7806 */
[----:B------:R-:W-:Y:S02]  /*07a0*/  LEA R9, R7, UR5, 0x4 ;  /* 0x0000000507097c11 */ /* 0x000fe4000f8e20ff */
[----:B------:R-:W-:Y:S02]  /*07b0*/  SHF.L.U32 R7, R2, 0x1, RZ ;  /* 0x0000000102077819 */ /* 0x000fe400000006ff */
[C---:B------:R-:W-:Y:S01]  /*07c0*/  SHF.L.U32 R0, R108.reuse, 0x1, RZ ;  /* 0x000000016c007819 */ /* 0x040fe200000006ff */
[----:B------:R-:W-:Y:S01]  /*07d0*/  IMAD.HI R108, R108, 0x2, RZ ;  /* 0x000000026c6c7827 */ /* 0x000fe200078e02ff */
[----:B------:R-:W-:-:S02]  /*07e0*/  IADD3 R6, PT, PT, R6, R9, RZ ;  /* 0x0000000906067210 */ /* 0x000fc40007ffe0ff */
[--C-:B------:R-:W-:Y:S02]  /*07f0*/  SHF.R.U32.HI R9, RZ, 0x4, R17.reuse ;  /* 0x00000004ff097819 */ /* 0x100fe40000011611 */
[----:B--2---:R-:W-:Y:S01]  /*0800*/  IADD3 R113, P0, P1, R7, UR8, R0 ;  /* 0x0000000807717c10 */ /* 0x004fe2000f91e000 */
[----:B------:R-:W-:Y:S01]  /*0810*/  IMAD.HI R7, R2, 0x2, RZ ;  /* 0x0000000202077827 */ /* 0x000fe200078e02ff */
[----:B------:R-:W-:Y:S01]  /*0820*/  LOP3.LUT R8, R17, 0x7f, RZ, 0xc0, !PT ;  /* 0x0000007f11087812 */ /* 0x000fe200078ec0ff */
[----:B------:R-:W0:Y:S01]  /*0830*/  LDCU UR8, c[0x0][0x3a8] ;  /* 0x00007500ff0877ac */ /* 0x000e220008000800 */
[----:B------:R-:W-:Y:S02]  /*0840*/  SGXT.U32 R0, R9, 0x5 ;  /* 0x000000050900781a */ /* 0x000fe40000000000 */
[----:B------:R-:W-:Y:S01]  /*0850*/  SHF.R.U32.HI R17, RZ, 0x7, R17 ;  /* 0x00000007ff117819 */ /* 0x000fe20000011611 */
[----:B------:R-:W-:Y:S01]  /*0860*/  IMAD R10, R8, R121, RZ ;  /* 0x00000079080a7224 */ /* 0x000fe200078e02ff */
[----:B------:R-:W-:Y:S01]  /*0870*/  SHF.L.U32 R9, R120, 0x1, RZ ;  /* 0x0000000178097819 */ /* 0x000fe200000006ff */
[----:B------:R-:W-:Y:S01]  /*0880*/  IMAD R2, R0, R109, RZ ;  /* 0x0000006d00027224 */ /* 0x000fe200078e02ff */
[----:B------:R-:W-:Y:S01]  /*0890*/  SGXT.U32 R0, R17, 0x2 ;  /* 0x000000021100781a */ /* 0x000fe20000000000 */
[----:B------:R-:W-:Y:S01]  /*08a0*/  IMAD.HI R120, R120, 0x2, RZ ;  /* 0x0000000278787827 */ /* 0x000fe200078e02ff */
[----:B------:R-:W-:-:S02]  /*08b0*/  SHF.L.U32 R12, R10, 0x1, RZ ;  /* 0x000000010a0c7819 */ /* 0x000fc400000006ff */
[C---:B------:R-:W-:Y:S01]  /*08c0*/  LEA R8, R109.reuse, R2, 0x5 ;  /* 0x000000026d087211 */ /* 0x040fe200078e28ff */
[----:B-----5:R-:W-:Y:S01]  /*08d0*/  IMAD R11, R0, R15, RZ ;  /* 0x0000000f000b7224 */ /* 0x020fe200078e02ff */
[----:B----4-:R-:W-:Y:S01]  /*08e0*/  IADD3 R103, P4, P5, R12, UR12, R9 ;  /* 0x0000000c0c677c10 */ /* 0x010fe2000fd9e009 */
[----:B------:R-:W-:Y:S01]  /*08f0*/  IMAD.HI R9, R10, 0x2, RZ ;  /* 0x000000020a097827 */ /* 0x000fe200078e02ff */
[----:B------:R-:W-:Y:S02]  /*0900*/  LEA R0, R109, R8, 0x5 ;  /* 0x000000086d007211 */ /* 0x000fe400078e28ff */
[----:B------:R-:W-:Y:S02]  /*0910*/  LEA R10, R15, R11, 0x2 ;  /* 0x0000000b0f0a7211 */ /* 0x000fe400078e10ff */
[----:B------:R-:W-:Y:S02]  /*0920*/  IADD3.X R13, PT, PT, R7, UR9, R108, P0, P1 ;  /* 0x00000009070d7c10 */ /* 0x000fe400087e246c */
[----:B------:R-:W-:-:S02]  /*0930*/  LEA R7, R109, R0, 0x5 ;  /* 0x000000006d077211 */ /* 0x000fc400078e28ff */
[-C--:B------:R-:W-:Y:S02]  /*0940*/  LEA R114, P2, R0, R113.reuse, 0x1 ;  /* 0x0000007100727211 */ /* 0x080fe400078408ff */
[----:B------:R-:W-:Y:S02]  /*0950*/  LEA R12, R15, R10, 0x2 ;  /* 0x0000000a0f0c7211 */ /* 0x000fe400078e10ff */
[-C--:B------:R-:W-:Y:S02]  /*0960*/  LEA R118, P0, R2, R113.reuse, 0x1 ;  /* 0x0000007102767211 */ /* 0x080fe400078008ff */
[-C--:B------:R-:W-:Y:S02]  /*0970*/  LEA R116, P1, R8, R113.reuse, 0x1 ;  /* 0x0000007108747211 */ /* 0x080fe400078208ff */
[----:B------:R-:W-:Y:S02]  /*0980*/  LEA R112, P3, R7, R113, 0x1 ;  /* 0x0000007107707211 */ /* 0x000fe400078608ff */
[----:B------:R-:W-:-:S02]  /*0990*/  LEA.HI.X.SX32 R115, R0, R13, 0x1, P2 ;  /* 0x0000000d00737211 */ /* 0x000fc400010f0eff */
[----:B------:R-:W-:Y:S02]  /*09a0*/  LEA R0, R15, R12, 0x2 ;  /* 0x0000000c0f007211 */ /* 0x000fe400078e10ff */
[-C--:B------:R-:W-:Y:S02]  /*09b0*/  LEA.HI.X.SX32 R119, R2, R13.reuse, 0x1, P0 ;  /* 0x0000000d02777211 */ /* 0x080fe400000f0eff */
[-C--:B------:R-:W-:Y:S02]  /*09c0*/  LEA.HI.X.SX32 R117, R8, R13.reuse, 0x1, P1 ;  /* 0x0000000d08757211 */ /* 0x080fe400008f0eff */
[----:B------:R-:W-:Y:S02]  /*09d0*/  LEA.HI.X.SX32 R113, R7, R13, 0x1, P3 ;  /* 0x0000000d07717211 */ /* 0x000fe400018f0eff */
[----:B------:R-:W-:Y:S02]  /*09e0*/  IADD3.X R9, PT, PT, R9, UR13, R120, P4, P5 ;  /* 0x0000000d09097c10 */ /* 0x000fe4000a7ea478 */
[----:B------:R-:W-:-:S02]  /*09f0*/  LEA R110, P0, R11, R103, 0x1 ;  /* 0x000000670b6e7211 */ /* 0x000fc400078008ff */
[-C--:B------:R-:W-:Y:S02]  /*0a00*/  LEA R106, P1, R10, R103.reuse, 0x1 ;  /* 0x000000670a6a7211 */ /* 0x080fe400078208ff */
[-C--:B------:R-:W-:Y:S02]  /*0a10*/  LEA R104, P2, R12, R103.reuse, 0x1 ;  /* 0x000000670c687211 */ /* 0x080fe400078408ff */
[----:B------:R-:W-:Y:S02]  /*0a20*/  LEA R102, P3, R0, R103, 0x1 ;  /* 0x0000006700667211 */ /* 0x000fe400078608ff */
[-C--:B------:R-:W-:Y:S02]  /*0a30*/  LEA.HI.X.SX32 R111, R11, R9.reuse, 0x1, P0 ;  /* 0x000000090b6f7211 */ /* 0x080fe400000f0eff */
[-C--:B------:R-:W-:Y:S02]  /*0a40*/  LEA.HI.X.SX32 R107, R10, R9.reuse, 0x1, P1 ;  /* 0x000000090a6b7211 */ /* 0x080fe400008f0eff */
[----:B------:R-:W-:-:S02]  /*0a50*/  LEA.HI.X.SX32 R105, R12, R9, 0x1, P2 ;  /* 0x000000090c697211 */ /* 0x000fc400010f0eff */
[----:B------:R-:W-:Y:S02]  /*0a60*/  LEA.HI.X.SX32 R103, R0, R9, 0x1, P3 ;  /* 0x0000000900677211 */ /* 0x000fe400018f0eff */
[----:B------:R-:W-:Y:S02]  /*0a70*/  MOV R2, 0x3f800000 ;  /* 0x3f80000000027802 */ /* 0x000fe40000000f00 */
[----:B------:R-:W-:Y:S02]  /*0a80*/  MOV R88, 0xff800000 ;  /* 0xff80000000587802 */ /* 0x000fe40000000f00 */
[----:B------:R-:W-:Y:S02]  /*0a90*/  MOV R8, RZ ;  /* 0x000000ff00087202 */ /* 0x000fe40000000f00 */
[----:B------:R-:W-:Y:S02]  /*0aa0*/  MOV R0, RZ ;  /* 0x000000ff00007202 */ /* 0x000fe40000000f00 */
[----:B------:R-:W-:-:S02]  /*0ab0*/  MOV R89, 0xff800000 ;  /* 0xff80000000597802 */ /* 0x000fc40000000f00 */
[----:B------:R-:W-:Y:S02]  /*0ac0*/  MOV R9, 0x3f800000 ;  /* 0x3f80000000097802 */ /* 0x000fe40000000f00 */
[----:B------:R-:W-:Y:S02]  /*0ad0*/  LOP3.LUT R120, R4, 0x40, RZ, 0x3c, !PT ;  /* 0x0000004004787812 */ /* 0x000fe400078e3cff */
[----:B0-----:R-:W-:-:S07]  /*0ae0*/  LOP3.LUT R124, R3, 0x40, RZ, 0x3c, !PT ;  /* 0x00000040037c7812 */ /* 0x001fce00078e3cff */
.L_x_1:
[----:B------:R-:W-:-:S04]  /*0af0*/  IMAD.WIDE R10, R8, 0x2, R118 ;  /* 0x00000002080a7825 */ /* 0x000fc800078e0276 */
[C---:B------:R-:W-:Y:S02]  /*0b00*/  IMAD.WIDE R12, R8.reuse, 0x2, R116 ;  /* 0x00000002080c7825 */ /* 0x040fe400078e0274 */
[----:B------:R-:W2:Y:S02]  /*0b10*/  LDG.E.U16 R10, desc[UR10][R10.64] ;  /* 0x0000000a0a0a7981 */ /* 0x000ea4000c1e1500 */
[C---:B------:R-:W-:Y:S02]  /*0b20*/  IMAD.WIDE R14, R8.reuse, 0x2, R114 ;  /* 0x00000002080e7825 */ /* 0x040fe400078e0272 */
[----:B------:R-:W3:Y:S02]  /*0b30*/  LDG.E.U16 R12, desc[UR10][R12.64] ;  /* 0x0000000a0c0c7981 */ /* 0x000ee4000c1e1500 */
[----:B------:R-:W-:Y:S02]  /*0b40*/  IMAD.WIDE R20, R8, 0x2, R112 ;  /* 0x0000000208147825 */ /* 0x000fe400078e0270 */
[----:B------:R-:W4:Y:S04]  /*0b50*/  LDG.E.U16 R14, desc[UR10][R14.64] ;  /* 0x0000000a0e0e7981 */ /* 0x000f28000c1e1500 */
[----:B------:R-:W5:Y:S01]  /*0b60*/  LDG.E.U16 R28, desc[UR10][R20.64] ;  /* 0x0000000a141c7981 */ /* 0x000f62000c1e1500 */
[----:B------:R-:W-:Y:S01]  /*0b70*/  BAR.SYNC.DEFER_BLOCKING 0x0 ;  /* 0x0000000000007b1d */ /* 0x000fe20000010000 */
[----:B------:R-:W-:-:S05]  /*0b80*/  IMAD.WIDE R94, R0, 0x2, R104 ;  /* 0x00000002005e7825 */ /* 0x000fca00078e0268 */
[----:B--2---:R-:W-:Y:S04]  /*0b90*/  STS.U16 [R5+UR5+0x2000], R10 ;  /* 0x0020000a05007988 */ /* 0x004fe80008000405 */
[----:B---3--:R-:W-:Y:S04]  /*0ba0*/  STS.U16 [R5+UR5+0x2400], R12 ;  /* 0x0024000c05007988 */ /* 0x008fe80008000405 */
[----:B----4-:R-:W-:Y:S04]  /*0bb0*/  STS.U16 [R5+UR5+0x2800], R14 ;  /* 0x0028000e05007988 */ /* 0x010fe80008000405 */
[----:B-----5:R-:W-:Y:S01]  /*0bc0*/  STS.U16 [R5+UR5+0x2c00], R28 ;  /* 0x002c001c05007988 */ /* 0x020fe20008000405 */
[----:B------:R-:W-:Y:S06]  /*0bd0*/  BAR.SYNC.DEFER_BLOCKING 0x0 ;  /* 0x0000000000007b1d */ /* 0x000fec0000010000 */
[----:B------:R-:W-:Y:S04]  /*0be0*/  LDSM.16.MT88.4 R16, [R122] ;  /* 0x000000007a10783b */ /* 0x000fe80000004200 */
[----:B------:R-:W0:Y:S04]  /*0bf0*/  LDSM.16.M88.4 R68, [R6+0x2000] ;  /* 0x002000000644783b */ /* 0x000e280000000200 */
[----:B------:R-:W1:Y:S04]  /*0c00*/  LDSM.16.M88.4 R32, [R6+0x2200] ;  /* 0x002200000620783b */ /* 0x000e680000000200 */
[----:B------:R-:W2:Y:S04]  /*0c10*/  LDSM.16.M88.4 R36, [R6+0x2400] ;  /* 0x002400000624783b */ /* 0x000ea80000000200 */
[----:B------:R-:W3:Y:S04]  /*0c20*/  LDSM.16.M88.4 R40, [R6+0x2600] ;  /* 0x002600000628783b */ /* 0x000ee80000000200 */
[----:B------:R-:W4:Y:S04]  /*0c30*/  LDSM.16.M88.4 R60, [R6+0x2800] ;  /* 0x00280000063c783b */ /* 0x000f280000000200 */
[----:B------:R-:W5:Y:S04]  /*0c40*/  LDSM.16.M88.4 R24, [R6+0x2c00] ;  /* 0x002c00000618783b */ /* 0x000f680000000200 */
[----:B------:R-:W2:Y:S04]  /*0c50*/  LDSM.16.M88.4 R72, [R6+0x2a00] ;  /* 0x002a00000648783b */ /* 0x000ea80000000200 */
[----:B------:R-:W2:Y:S04]  /*0c60*/  LDSM.16.M88.4 R84, [R6+0x2e00] ;  /* 0x002e00000654783b */ /* 0x000ea80000000200 */
[----:B------:R-:W5:Y:S01]  /*0c70*/  LDG.E.U16 R94, desc[UR10][R94.64] ;  /* 0x0000000a5e5e7981 */ /* 0x000f62000c1e1500 */
[C---:B0-----:R-:W-:Y:S08]  /*0c80*/  HMMA.16816.F32 R20, R16.reuse, R68, RZ ;  /* 0x000000441014723c */ /* 0x041ff000000018ff */
[C---:B------:R-:W-:Y:S08]  /*0c90*/  HMMA.16816.F32 R68, R16.reuse, R70, RZ ;  /* 0x000000461044723c */ /* 0x040ff000000018ff */
[C---:B-1----:R-:W-:Y:S08]  /*0ca0*/  HMMA.16816.F32 R52, R16.reuse, R32, RZ ;  /* 0x000000201034723c */ /* 0x042ff000000018ff */
[----:B------:R-:W-:Y:S01]  /*0cb0*/  HMMA.16816.F32 R32, R16, R34, RZ ;  /* 0x000000221020723c */ /* 0x000fe200000018ff */
[----:B------:R-:W-:-:S07]  /*0cc0*/  FMUL R7, R20, UR8 ;  /* 0x0000000814077c20 */ /* 0x000fce0008400000 */
[----:B--2---:R-:W-:Y:S01]  /*0cd0*/  HMMA.16816.F32 R12, R16, R36, RZ ;  /* 0x00000024100c723c */ /* 0x004fe200000018ff */
[----:B------:R-:W-:Y:S01]  /*0ce0*/  FMUL R10, R21, UR8 ;  /* 0x00000008150a7c20 */ /* 0x000fe20008400000 */
[----:B------:R-:W-:-:S06]  /*0cf0*/  FMUL R11, R68, UR8 ;  /* 0x00000008440b7c20 */ /* 0x000fcc0008400000 */
[----:B------:R-:W-:Y:S01]  /*0d00*/  HMMA.16816.F32 R36, R16, R38, RZ ;  /* 0x000000261024723c */ /* 0x000fe200000018ff */
[----:B------:R-:W-:Y:S01]  /*0d10*/  FMUL R28, R69, UR8 ;  /* 0x00000008451c7c20 */ /* 0x000fe20008400000 */
[----:B------:R-:W-:Y:S01]  /*0d20*/  FMUL R29, R52, UR8 ;  /* 0x00000008341d7c20 */ /* 0x000fe20008400000 */
[----:B------:R-:W-:-:S05]  /*0d30*/  FMNMX3 R11, R7, R10, R11, !PT ;  /* 0x0000000a070b7276 */ /* 0x000fca000780000b */
[----:B---3--:R-:W-:Y:S01]  /*0d40*/  HMMA.16816.F32 R80, R16, R40, RZ ;  /* 0x000000281050723c */ /* 0x008fe200000018ff */
[----:B------:R-:W-:Y:S01]  /*0d50*/  FMUL R7, R53, UR8 ;  /* 0x0000000835077c20 */ /* 0x000fe20008400000 */
[----:B------:R-:W-:Y:S01]  /*0d60*/  FMUL R10, R32, UR8 ;  /* 0x00000008200a7c20 */ /* 0x000fe20008400000 */
[----:B------:R-:W-:-:S05]  /*0d70*/  FMNMX3 R28, R11, R28, R29, !PT ;  /* 0x0000001c0b1c7276 */ /* 0x000fca000780001d */
[----:B------:R-:W-:Y:S01]  /*0d80*/  HMMA.16816.F32 R40, R16, R42, RZ ;  /* 0x0000002a1028723c */ /* 0x000fe200000018ff */
[----:B------:R-:W-:Y:S01]  /*0d90*/  FMUL R11, R33, UR8 ;  /* 0x00000008210b7c20 */ /* 0x000fe20008400000 */
[----:B------:R-:W-:-:S06]  /*0da0*/  FMNMX3 R28, R28, R7, R10, !PT ;  /* 0x000000071c1c7276 */ /* 0x000fcc000780000a */
[----:B----4-:R-:W-:Y:S01]  /*0db0*/  HMMA.16816.F32 R76, R16, R60, RZ ;  /* 0x0000003c104c723c */ /* 0x010fe200000018ff */
[----:B------:R-:W-:Y:S01]  /*0dc0*/  FMUL R7, R13, UR8 ;  /* 0x000000080d077c20 */ /* 0x000fe20008400000 */
[----:B------:R-:W-:-:S06]  /*0dd0*/  FMUL R10, R36, UR8 ;  /* 0x00000008240a7c20 */ /* 0x000fcc0008400000 */
[----:B-----5:R-:W-:Y:S01]  /*0de0*/  HMMA.16816.F32 R44, R16, R24, RZ ;  /* 0x00000018102c723c */ /* 0x020fe200000018ff */
[----:B------:R-:W-:-:S07]  /*0df0*/  FMUL R24, R12, UR8 ;  /* 0x000000080c187c20 */ /* 0x000fce0008400000 */
[----:B------:R-:W-:Y:S01]  /*0e00*/  HMMA.16816.F32 R60, R16, R62, RZ ;  /* 0x0000003e103c723c */ /* 0x000fe200000018ff */
[----:B------:R-:W-:Y:S01]  /*0e10*/  FMNMX3 R29, R28, R11, R24, !PT ;  /* 0x0000000b1c1d7276 */ /* 0x000fe20007800018 */
[----:B------:R-:W-:Y:S01]  /*0e20*/  FMUL R11, R37, UR8 ;  /* 0x00000008250b7c20 */ /* 0x000fe20008400000 */
[----:B------:R-:W-:-:S05]  /*0e30*/  FMUL R28, R80, UR8 ;  /* 0x00000008501c7c20 */ /* 0x000fca0008400000 */
[----:B------:R-:W-:Y:S01]  /*0e40*/  HMMA.16816.F32 R64, R16, R72, RZ ;  /* 0x000000481040723c */ /* 0x000fe200000018ff */
[----:B------:R-:W-:Y:S01]  /*0e50*/  FMNMX3 R29, R29, R7, R10, !PT ;  /* 0x000000071d1d7276 */ /* 0x000fe2000780000a */
[----:B------:R-:W-:Y:S01]  /*0e60*/  FMUL R7, R81, UR8 ;  /* 0x0000000851077c20 */ /* 0x000fe20008400000 */
[----:B------:R-:W-:-:S05]  /*0e70*/  FMUL R10, R40, UR8 ;  /* 0x00000008280a7c20 */ /* 0x000fca0008400000 */
[----:B------:R-:W-:Y:S01]  /*0e80*/  HMMA.16816.F32 R72, R16, R74, RZ ;  /* 0x0000004a1048723c */ /* 0x000fe200000018ff */
[----:B------:R-:W-:Y:S01]  /*0e90*/  FMNMX3 R90, R29, R11, R28, !PT ;  /* 0x0000000b1d5a7276 */ /* 0x000fe2000780001c */
[----:B------:R-:W-:-:S03]  /*0ea0*/  FMUL R11, R41, UR8 ;  /* 0x00000008290b7c20 */ /* 0x000fc60008400000 */
[----:B------:R-:W-:-:S03]  /*0eb0*/  FMNMX3 R90, R90, R7, R10, !PT ;  /* 0x000000075a5a7276 */ /* 0x000fc6000780000a */
[----:B------:R-:W-:Y:S01]  /*0ec0*/  HMMA.16816.F32 R28, R16, R84, RZ ;  /* 0x00000054101c723c */ /* 0x000fe200000018ff */
[----:B------:R-:W-:Y:S01]  /*0ed0*/  FMUL R84, R76, UR8 ;  /* 0x000000084c547c20 */ /* 0x000fe20008400000 */
[----:B------:R-:W-:Y:S01]  /*0ee0*/  FMUL R7, R77, UR8 ;  /* 0x000000084d077c20 */ /* 0x000fe20008400000 */
[----:B------:R-:W-:-:S05]  /*0ef0*/  FMUL R10, R60, UR8 ;  /* 0x000000083c0a7c20 */ /* 0x000fca0008400000 */
[----:B------:R-:W-:Y:S01]  /*0f00*/  HMMA.16816.F32 R24, R16, R26, RZ ;  /* 0x0000001a1018723c */ /* 0x000fe200000018ff */
[----:B------:R-:W-:Y:S01]  /*0f10*/  FMNMX3 R90, R90, R11, R84, !PT ;  /* 0x0000000b5a5a7276 */ /* 0x000fe20007800054 */
[----:B------:R-:W-:Y:S01]  /*0f20*/  FMUL R11, R61, UR8 ;  /* 0x000000083d0b7c20 */ /* 0x000fe20008400000 */
[----:B------:R-:W-:Y:S02]  /*0f30*/  FMUL R84, R64, UR8 ;  /* 0x0000000840547c20 */ /* 0x000fe40008400000 */
[----:B------:R-:W-:-:S03]  /*0f40*/  FMNMX3 R90, R90, R7, R10, !PT ;  /* 0x000000075a5a7276 */ /* 0x000fc6000780000a */
[----:B------:R-:W-:Y:S01]  /*0f50*/  HMMA.16816.F32 R16, R16, R86, RZ ;  /* 0x000000561010723c */ /* 0x000fe200000018ff */
[----:B------:R-:W-:Y:S01]  /*0f60*/  FMUL R7, R65, UR8 ;  /* 0x0000000841077c20 */ /* 0x000fe20008400000 */
[----:B------:R-:W-:Y:S01]  /*0f70*/  FMUL R10, R72, UR8 ;  /* 0x00000008480a7c20 */ /* 0x000fe20008400000 */
[----:B------:R-:W-:Y:S01]  /*0f80*/  FMNMX3 R90, R90, R11, R84, !PT ;  /* 0x0000000b5a5a7276 */ /* 0x000fe20007800054 */
[----:B------:R-:W-:Y:S01]  /*0f90*/  FMUL R11, R73, UR8 ;  /* 0x00000008490b7c20 */ /* 0x000fe20008400000 */
[----:B------:R-:W-:Y:S02]  /*0fa0*/  FMUL R84, R44, UR8 ;  /* 0x000000082c547c20 */ /* 0x000fe40008400000 */
[----:B------:R-:W-:Y:S01]  /*0fb0*/  FMNMX3 R90, R90, R7, R10, !PT ;  /* 0x000000075a5a7276 */ /* 0x000fe2000780000a */
[----:B------:R-:W-:-:S03]  /*0fc0*/  FMUL R7, R45, UR8 ;  /* 0x000000082d077c20 */ /* 0x000fc60008400000 */
[----:B------:R-:W-:Y:S01]  /*0fd0*/  FMUL R10, R24, UR8 ;  /* 0x00000008180a7c20 */ /* 0x000fe20008400000 */
[----:B------:R-:W-:Y:S01]  /*0fe0*/  FMNMX3 R90, R90, R11, R84, !PT ;  /* 0x0000000b5a5a7276 */ /* 0x000fe20007800054 */
[----:B------:R-:W-:Y:S01]  /*0ff0*/  FMUL R11, R25, UR8 ;  /* 0x00000008190b7c20 */ /* 0x000fe20008400000 */
[----:B------:R-:W-:Y:S02]  /*1000*/  FMUL R84, R28, UR8 ;  /* 0x000000081c547c20 */ /* 0x000fe40008400000 */
[----:B------:R-:W-:Y:S01]  /*1010*/  FMNMX3 R7, R90, R7, R10, !PT ;  /* 0x000000075a077276 */ /* 0x000fe2000780000a */
[----:B------:R-:W-:Y:S02]  /*1020*/  FMUL R10, R29, UR8 ;  /* 0x000000081d0a7c20 */ /* 0x000fe40008400000 */
[----:B------:R-:W-:Y:S01]  /*1030*/  FMUL R85, R16, UR8 ;  /* 0x0000000810557c20 */ /* 0x000fe20008400000 */
[----:B------:R-:W-:Y:S01]  /*1040*/  FMNMX3 R7, R7, R11, R84, !PT ;  /* 0x0000000b07077276 */ /* 0x000fe20007800054 */
[----:B------:R-:W-:-:S03]  /*1050*/  FMUL R84, R17, UR8 ;  /* 0x0000000811547c20 */ /* 0x000fc60008400000 */
[----:B------:R-:W-:-:S04]  /*1060*/  FMNMX3 R7, R7, R10, R85, !PT ;  /* 0x0000000a07077276 */ /* 0x000fc80007800055 */
[----:B------:R-:W-:-:S05]  /*1070*/  FMNMX R7, R84, R7, !PT ;  /* 0x0000000754077209 */ /* 0x000fca0007800000 */
[----:B------:R-:W0:Y:S01]  /*1080*/  SHFL.BFLY PT, R10, R7, 0x2, 0x1f ;  /* 0x0c401f00070a7f89 */ /* 0x000e2200000e0000 */
[----:B------:R-:W-:-:S04]  /*1090*/  IMAD.WIDE R86, R0, 0x2, R110 ;  /* 0x0000000200567825 */ /* 0x000fc800078e026e */
[C---:B------:R-:W-:Y:S01]  /*10a0*/  IMAD.WIDE R84, R0.reuse, 0x2, R106 ;  /* 0x0000000200547825 */ /* 0x040fe200078e026a */
[----:B------:R-:W2:Y:S04]  /*10b0*/  LDG.E.U16 R93, desc[UR10][R86.64] ;  /* 0x0000000a565d7981 */ /* 0x000ea8000c1e1500 */
[----:B------:R-:W3:Y:S01]  /*10c0*/  LDG.E.U16 R91, desc[UR10][R84.64] ;  /* 0x0000000a545b7981 */ /* 0x000ee2000c1e1500 */
[----:B0-----:R-:W-:Y:S01]  /*10d0*/  FMNMX R97, R7, R10, !PT ;  /* 0x0000000a07617209 */ /* 0x001fe20007800000 */
[----:B------:R-:W-:-:S05]  /*10e0*/  IMAD.WIDE R10, R0, 0x2, R102 ;  /* 0x00000002000a7825 */ /* 0x000fca00078e0266 */
[----:B------:R0:W4:Y:S04]  /*10f0*/  LDG.E.U16 R92, desc[UR10][R10.64] ;  /* 0x0000000a0a5c7981 */ /* 0x000128000c1e1500 */
[----:B------:R-:W1:Y:S01]  /*1100*/  SHFL.BFLY PT, R90, R97, 0x1, 0x1f ;  /* 0x0c201f00615a7f89 */ /* 0x000e6200000e0000 */
[----:B------:R-:W-:Y:S01]  /*1110*/  BAR.SYNC.DEFER_BLOCKING 0x0 ;  /* 0x0000000000007b1d */ /* 0x000fe20000010000 */
[----:B0-----:R-:W-:Y:S01]  /*1120*/  FMUL R10, R22, UR8 ;  /* 0x00000008160a7c20 */ /* 0x001fe20008400000 */
[----:B-1----:R-:W-:-:S05]  /*1130*/  FMNMX3 R7, R97, R90, R88, !PT ;  /* 0x0000005a61077276 */ /* 0x002fca0007800058 */
[--C-:B------:R-:W-:Y:S01]  /*1140*/  FFMA R21, R21, UR8, -R7.reuse ;  /* 0x0000000815157c23 */ /* 0x100fe20008000807 */
[----:B------:R-:W-:-:S03]  /*1150*/  FFMA R20, R20, UR8, -R7 ;  /* 0x0000000814147c23 */ /* 0x000fc60008000807 */
[----:B------:R-:W-:Y:S01]  /*1160*/  FMUL R21, R21, 1.4426950216293334961 ;  /* 0x3fb8aa3b15157820 */ /* 0x000fe20000400000 */
[--C-:B------:R-:W-:Y:S01]  /*1170*/  FFMA R53, R53, UR8, -R7.reuse ;  /* 0x0000000835357c23 */ /* 0x100fe20008000807 */
[--C-:B------:R-:W-:Y:S01]  /*1180*/  FFMA R11, R12, UR8, -R7.reuse ;  /* 0x000000080c0b7c23 */ /* 0x100fe20008000807 */
[----:B------:R-:W-:Y:S01]  /*1190*/  FMUL R20, R20, 1.4426950216293334961 ;  /* 0x3fb8aa3b14147820 */ /* 0x000fe20000400000 */
[----:B------:R0:W-:Y:S01]  /*11a0*/  MUFU.EX2 R87, R21 ;  /* 0x0000001500577308 */ /* 0x0001e20000000800 */
[----:B------:R-:W-:Y:S01]  /*11b0*/  FFMA R32, R32, UR8, -R7 ;  /* 0x0000000820207c23 */ /* 0x000fe20008000807 */
[----:B------:R-:W-:Y:S01]  /*11c0*/  FMUL R12, R70, UR8 ;  /* 0x00000008460c7c20 */ /* 0x000fe20008400000 */
[----:B------:R-:W-:Y:S02]  /*11d0*/  FMUL R84, R53, 1.4426950216293334961 ;  /* 0x3fb8aa3b35547820 */ /* 0x000fe40000400000 */
[----:B------:R-:W-:Y:S01]  /*11e0*/  FMUL R53, R32, 1.4426950216293334961 ;  /* 0x3fb8aa3b20357820 */ /* 0x000fe20000400000 */
[----:B0-----:R-:W-:-:S02]  /*11f0*/  FMUL R21, R23, UR8 ;  /* 0x0000000817157c20 */ /* 0x001fc40008400000 */
[----:B------:R0:W1:Y:S03]  /*1200*/  MUFU.EX2 R86, R20 ;  /* 0x0000001400567308 */ /* 0x0000660000000800 */
[----:B------:R-:W-:Y:S01]  /*1210*/  FMNMX3 R32, R10, R21, R12, !PT ;  /* 0x000000150a207276 */ /* 0x000fe2000780000c */
[----:B------:R-:W-:Y:S01]  /*1220*/  FMUL R10, R71, UR8 ;  /* 0x00000008470a7c20 */ /* 0x000fe20008400000 */
[----:B0-----:R-:W-:Y:S01]  /*1230*/  FFMA R20, R13, UR8, -R7 ;  /* 0x000000080d147c23 */ /* 0x001fe20008000807 */
[----:B------:R-:W-:Y:S01]  /*1240*/  FMUL R13, R54, UR8 ;  /* 0x00000008360d7c20 */ /* 0x000fe20008400000 */
[----:B------:R-:W-:Y:S02]  /*1250*/  FMUL R21, R34, UR8 ;  /* 0x0000000822157c20 */ /* 0x000fe40008400000 */
[----:B------:R-:W-:Y:S01]  /*1260*/  FMUL R12, R20, 1.4426950216293334961 ;  /* 0x3fb8aa3b140c7820 */ /* 0x000fe20000400000 */
[----:B------:R-:W-:Y:S01]  /*1270*/  FMUL R20, R55, UR8 ;  /* 0x0000000837147c20 */ /* 0x000fe20008400000 */
[----:B------:R-:W-:Y:S01]  /*1280*/  FMNMX3 R10, R32, R10, R13, !PT ;  /* 0x0000000a200a7276 */ /* 0x000fe2000780000d */
[--C-:B------:R-:W-:Y:S01]  /*1290*/  FFMA R36, R36, UR8, -R7.reuse ;  /* 0x0000000824247c23 */ /* 0x100fe20008000807 */
[----:B------:R-:W-:Y:S01]  /*12a0*/  FMUL R13, R35, UR8 ;  /* 0x00000008230d7c20 */ /* 0x000fe20008400000 */
[----:B------:R-:W-:Y:S01]  /*12b0*/  FMUL R32, R14, UR8 ;  /* 0x000000080e207c20 */ /* 0x000fe20008400000 */
[----:B------:R-:W-:Y:S01]  /*12c0*/  FFMA R33, R33, UR8, -R7 ;  /* 0x0000000821217c23 */ /* 0x000fe20008000807 */
[----:B------:R-:W-:Y:S01]  /*12d0*/  FMNMX3 R20, R10, R20, R21, !PT ;  /* 0x000000140a147276 */ /* 0x000fe20007800015 */
[----:B------:R-:W-:Y:S01]  /*12e0*/  FMUL R90, R36, 1.4426950216293334961 ;  /* 0x3fb8aa3b245a7820 */ /* 0x000fe20000400000 */
[----:B------:R-:W-:Y:S01]  /*12f0*/  FMUL R21, R38, UR8 ;  /* 0x0000000826157c20 */ /* 0x000fe20008400000 */
[----:B------:R-:W-:Y:S01]  /*1300*/  FMUL R33, R33, 1.4426950216293334961 ;  /* 0x3fb8aa3b21217820 */ /* 0x000fe20000400000 */
[----:B------:R-:W-:Y:S01]  /*1310*/  FMNMX3 R36, R20, R13, R32, !PT ;  /* 0x0000000d14247276 */ /* 0x000fe20007800020 */
[----:B------:R-:W-:Y:S01]  /*1320*/  FMUL R20, R15, UR8 ;  /* 0x000000080f147c20 */ /* 0x000fe20008400000 */
[----:B------:R-:W-:Y:S01]  /*1330*/  FMUL R32, R39, UR8 ;  /* 0x0000000827207c20 */ /* 0x000fe20008400000 */
[----:B------:R0:W-:Y:S03]  /*1340*/  MUFU.EX2 R85, R33 ;  /* 0x0000002100557308 */ /* 0x0001e60000000800 */
[----:B------:R-:W-:Y:S01]  /*1350*/  FMNMX3 R20, R36, R20, R21, !PT ;  /* 0x0000001424147276 */ /* 0x000fe20007800015 */
[----:B------:R-:W-:Y:S01]  /*1360*/  FFMA R80, R80, UR8, -R7 ;  /* 0x0000000850507c23 */ /* 0x000fe20008000807 */
[----:B------:R-:W-:Y:S01]  /*1370*/  FMUL R21, R83, UR8 ;  /* 0x0000000853157c20 */ /* 0x000fe20008400000 */
[----:B0-----:R-:W-:Y:S01]  /*1380*/  FMUL R33, R82, UR8 ;  /* 0x0000000852217c20 */ /* 0x001fe20008400000 */
[----:B------:R-:W-:Y:S01]  /*1390*/  FMUL R36, R42, UR8 ;  /* 0x000000082a247c20 */ /* 0x000fe20008400000 */
[----:B------:R0:W-:Y:S03]  /*13a0*/  MUFU.EX2 R10, R90 ;  /* 0x0000005a000a7308 */ /* 0x0001e60000000800 */
[----:B------:R-:W-:Y:S01]  /*13b0*/  FMNMX3 R32, R20, R32, R33, !PT ;  /* 0x0000002014207276 */ /* 0x000fe20007800021 */
[--C-:B------:R-:W-:Y:S01]  /*13c0*/  FFMA R37, R37, UR8, -R7.reuse ;  /* 0x0000000825257c23 */ /* 0x100fe20008000807 */
[----:B------:R-:W-:Y:S01]  /*13d0*/  FMUL R33, R78, UR8 ;  /* 0x000000084e217c20 */ /* 0x000fe20008400000 */
[----:B0-----:R-:W-:Y:S01]  /*13e0*/  FMUL R90, R80, 1.4426950216293334961 ;  /* 0x3fb8aa3b505a7820 */ /* 0x001fe20000400000 */
[----:B------:R-:W-:Y:S01]  /*13f0*/  FMNMX3 R80, R32, R21, R36, !PT ;  /* 0x0000001520507276 */ /* 0x000fe20007800024 */
[----:B------:R-:W-:Y:S01]  /*1400*/  FMUL R32, R43, UR8 ;  /* 0x000000082b207c20 */ /* 0x000fe20008400000 */
[----:B------:R-:W-:Y:S01]  /*1410*/  FFMA R81, R81, UR8, -R7 ;  /* 0x0000000851517c23 */ /* 0x000fe20008000807 */
[----:B------:R-:W-:Y:S01]  /*1420*/  FMUL R13, R37, 1.4426950216293334961 ;  /* 0x3fb8aa3b250d7820 */ /* 0x000fe20000400000 */
[----:B------:R-:W-:Y:S01]  /*1430*/  FMUL R36, R79, UR8 ;  /* 0x000000084f247c20 */ /* 0x000fe20008400000 */
[----:B------:R-:W-:Y:S01]  /*1440*/  FMUL R37, R62, UR8 ;  /* 0x000000083e257c20 */ /* 0x000fe20008400000 */
[----:B------:R-:W-:Y:S01]  /*1450*/  FMNMX3 R32, R80, R32, R33, !PT ;  /* 0x0000002050207276 */ /* 0x000fe20007800021 */
[----:B------:R-:W-:Y:S01]  /*1460*/  FMUL R21, R81, 1.4426950216293334961 ;  /* 0x3fb8aa3b51157820 */ /* 0x000fe20000400000 */
[----:B------:R-:W-:Y:S01]  /*1470*/  FFMA R81, R40, UR8, -R7 ;  /* 0x0000000828517c23 */ /* 0x000fe20008000807 */
[----:B------:R-:W-:Y:S01]  /*1480*/  FMUL R33, R63, UR8 ;  /* 0x000000083f217c20 */ /* 0x000fe20008400000 */
[----:B------:R-:W-:Y:S01]  /*1490*/  FMUL R40, R66, UR8 ;  /* 0x0000000842287c20 */ /* 0x000fe20008400000 */
[----:B------:R-:W-:Y:S01]  /*14a0*/  FMNMX3 R36, R32, R36, R37, !PT ;  /* 0x0000002420247276 */ /* 0x000fe20007800025 */
[----:B------:R-:W-:Y:S01]  /*14b0*/  FFMA R41, R41, UR8, -R7 ;  /* 0x0000000829297c23 */ /* 0x000fe20008000807 */
[----:B------:R-:W-:-:S02]  /*14c0*/  FMUL R37, R74, UR8 ;  /* 0x000000084a257c20 */ /* 0x000fc40008400000 */
[----:B------:R-:W-:Y:S01]  /*14d0*/  FMNMX3 R80, R36, R33, R40, !PT ;  /* 0x0000002124507276 */ /* 0x000fe20007800028 */
[----:B------:R-:W-:Y:S01]  /*14e0*/  FMUL R36, R67, UR8 ;  /* 0x0000000843247c20 */ /* 0x000fe20008400000 */
[----:B------:R-:W-:Y:S01]  /*14f0*/  FMUL R33, R41, 1.4426950216293334961 ;  /* 0x3fb8aa3b29217820 */ /* 0x000fe20000400000 */
[----:B------:R-:W-:Y:S01]  /*1500*/  FMUL R40, R75, UR8 ;  /* 0x000000084b287c20 */ /* 0x000fe20008400000 */
[----:B------:R-:W-:Y:S01]  /*1510*/  FMUL R41, R46, UR8 ;  /* 0x000000082e297c20 */ /* 0x000fe20008400000 */
[----:B------:R0:W-:Y:S01]  /*1520*/  MUFU.EX2 R20, R90 ;  /* 0x0000005a00147308 */ /* 0x0001e20000000800 */
[----:B------:R-:W-:Y:S01]  /*1530*/  FMNMX3 R36, R80, R36, R37, !PT ;  /* 0x0000002450247276 */ /* 0x000fe20007800025 */
[----:B------:R-:W-:-:S03]  /*1540*/  FMUL R37, R47, UR8 ;  /* 0x000000082f257c20 */ /* 0x000fc60008400000 */
[----:B------:R-:W-:Y:S01]  /*1550*/  FMNMX3 R40, R36, R40, R41, !PT ;  /* 0x0000002824287276 */ /* 0x000fe20007800029 */
[----:B0-----:R-:W-:Y:S01]  /*1560*/  FMUL R90, R81, 1.4426950216293334961 ;  /* 0x3fb8aa3b515a7820 */ /* 0x001fe20000400000 */
[--C-:B------:R-:W-:Y:S01]  /*1570*/  FFMA R81, R76, UR8, -R7.reuse ;  /* 0x000000084c517c23 */ /* 0x100fe20008000807 */
[----:B------:R-:W-:Y:S01]  /*1580*/  FMUL R76, R26, UR8 ;  /* 0x000000081a4c7c20 */ /* 0x000fe20008400000 */
[----:B------:R-:W-:Y:S01]  /*1590*/  FFMA R77, R77, UR8, -R7 ;  /* 0x000000084d4d7c23 */ /* 0x000fe20008000807 */
[----:B------:R-:W-:-:S03]  /*15a0*/  FMUL R41, R30, UR8 ;  /* 0x000000081e297c20 */ /* 0x000fc60008400000 */
[----:B------:R-:W-:Y:S01]  /*15b0*/  FMNMX3 R76, R40, R37, R76, !PT ;  /* 0x00000025284c7276 */ /* 0x000fe2000780004c */
[----:B------:R-:W-:Y:S01]  /*15c0*/  FMUL R40, R27, UR8 ;  /* 0x000000081b287c20 */ /* 0x000fe20008400000 */
[----:B------:R-:W-:Y:S01]  /*15d0*/  FMUL R37, R77, 1.4426950216293334961 ;  /* 0x3fb8aa3b4d257820 */ /* 0x000fe20000400000 */
[----:B------:R-:W-:Y:S01]  /*15e0*/  FMUL R80, R18, UR8 ;  /* 0x0000000812507c20 */ /* 0x000fe20008400000 */
[----:B------:R-:W-:Y:S02]  /*15f0*/  FMUL R77, R31, UR8 ;  /* 0x000000081f4d7c20 */ /* 0x000fe40008400000 */
[----:B------:R-:W-:Y:S01]  /*1600*/  FMNMX3 R41, R76, R40, R41, !PT ;  /* 0x000000284c297276 */ /* 0x000fe20007800029 */
[----:B------:R-:W-:-:S03]  /*1610*/  FMUL R40, R19, UR8 ;  /* 0x0000000813287c20 */ /* 0x000fc60008400000 */
[----:B------:R-:W-:-:S04]  /*1620*/  FMNMX3 R41, R41, R77, R80, !PT ;  /* 0x0000004d29297276 */ /* 0x000fc80007800050 */
[----:B------:R-:W-:-:S05]  /*1630*/  FMNMX R40, R40, R41, !PT ;  /* 0x0000002928287209 */ /* 0x000fca0007800000 */
[----:B------:R-:W0:Y:S01]  /*1640*/  SHFL.BFLY PT, R41, R40, 0x2, 0x1f ;  /* 0x0c401f0028297f89 */ /* 0x000e2200000e0000 */
[----:B------:R-:W-:-:S04]  /*1650*/  FFMA R64, R64, UR8, -R7 ;  /* 0x0000000840407c23 */ /* 0x000fc80008000807 */
[----:B------:R-:W-:-:S04]  /*1660*/  FMUL R64, R64, 1.4426950216293334961 ;  /* 0x3fb8aa3b40407820 */ /* 0x000fc80000400000 */
[----:B------:R5:W-:Y:S01]  /*1670*/  MUFU.EX2 R100, R64 ;  /* 0x0000004000647308 */ /* 0x000be20000000800 */
[----:B0-----:R-:W-:-:S05]  /*1680*/  FMNMX R40, R40, R41, !PT ;  /* 0x0000002928287209 */ /* 0x001fca0007800000 */
[----:B-----5:R-:W0:Y:S01]  /*1690*/  SHFL.BFLY PT, R64, R40, 0x1, 0x1f ;  /* 0x0c201f0028407f89 */ /* 0x020e2200000e0000 */
[--C-:B------:R-:W-:Y:S01]  /*16a0*/  FFMA R24, R24, UR8, -R7.reuse ;  /* 0x0000000818187c23 */ /* 0x100fe20008000807 */
[--C-:B------:R-:W-:Y:S01]  /*16b0*/  FFMA R25, R25, UR8, -R7.reuse ;  /* 0x0000000819197c23 */ /* 0x100fe20008000807 */
[--C-:B------:R-:W-:Y:S01]  /*16c0*/  FFMA R28, R28, UR8, -R7.reuse ;  /* 0x000000081c1c7c23 */ /* 0x100fe20008000807 */
[----:B------:R-:W-:Y:S01]  /*16d0*/  STS.U16 [R3+UR5+0x2800], R94 ;  /* 0x0028005e03007988 */ /* 0x000fe20008000405 */
[----:B------:R-:W-:Y:S01]  /*16e0*/  FMUL R76, R24, 1.4426950216293334961 ;  /* 0x3fb8aa3b184c7820 */ /* 0x000fe20000400000 */
[----:B------:R-:W-:Y:S01]  /*16f0*/  FMUL R24, R25, 1.4426950216293334961 ;  /* 0x3fb8aa3b19187820 */ /* 0x000fe20000400000 */
[----:B------:R-:W-:Y:S01]  /*1700*/  FMUL R25, R28, 1.4426950216293334961 ;  /* 0x3fb8aa3b1c197820 */ /* 0x000fe20000400000 */
[--C-:B------:R-:W-:Y:S01]  /*1710*/  FFMA R65, R65, UR8, -R7.reuse ;  /* 0x0000000841417c23 */ /* 0x100fe20008000807 */
[--C-:B------:R-:W-:Y:S01]  /*1720*/  FFMA R28, R16, UR8, -R7.reuse ;  /* 0x00000008101c7c23 */ /* 0x100fe20008000807 */
[----:B------:R-:W-:-:S02]  /*1730*/  FFMA R60, R60, UR8, -R7 ;  /* 0x000000083c3c7c23 */ /* 0x000fc40008000807 */
[----:B------:R-:W-:Y:S01]  /*1740*/  FMUL R65, R65, 1.4426950216293334961 ;  /* 0x3fb8aa3b41417820 */ /* 0x000fe20000400000 */
[----:B------:R-:W-:Y:S01]  /*1750*/  FMUL R41, R28, 1.4426950216293334961 ;  /* 0x3fb8aa3b1c297820 */ /* 0x000fe20000400000 */
[----:B------:R-:W-:Y:S01]  /*1760*/  FFMA R28, R17, UR8, -R7 ;  /* 0x00000008111c7c23 */ /* 0x000fe20008000807 */
[----:B------:R-:W-:Y:S01]  /*1770*/  FMUL R60, R60, 1.4426950216293334961 ;  /* 0x3fb8aa3b3c3c7820 */ /* 0x000fe20000400000 */
[----:B------:R5:W-:Y:S01]  /*1780*/  MUFU.EX2 R98, R65 ;  /* 0x0000004100627308 */ /* 0x000be20000000800 */
[----:B0-----:R-:W-:Y:S01]  /*1790*/  FMNMX3 R64, R40, R64, R89, !PT ;  /* 0x0000004028407276 */ /* 0x001fe20007800059 */
[----:B-----5:R-:W-:-:S06]  /*17a0*/  FMUL R65, R28, 1.4426950216293334961 ;  /* 0x3fb8aa3b1c417820 */ /* 0x020fcc0000400000 */
[----:B------:R0:W-:Y:S01]  /*17b0*/  MUFU.EX2 R95, R60 ;  /* 0x0000003c005f7308 */ /* 0x0001e20000000800 */
[--C-:B------:R-:W-:Y:S01]  /*17c0*/  FFMA R23, R23, UR8, -R64.reuse ;  /* 0x0000000817177c23 */ /* 0x100fe20008000840 */
[----:B------:R-:W-:Y:S01]  /*17d0*/  FFMA R71, R71, UR8, -R64 ;  /* 0x0000000847477c23 */ /* 0x000fe20008000840 */
[----:B------:R-:W-:Y:S01]  /*17e0*/  FADD R28, -R7, R88 ;  /* 0x00000058071c7221 */ /* 0x000fe20000000100 */
[--C-:B------:R-:W-:Y:S01]  /*17f0*/  FFMA R35, R35, UR8, -R64.reuse ;  /* 0x0000000823237c23 */ /* 0x100fe20008000840 */
[--C-:B------:R-:W-:Y:S01]  /*1800*/  FFMA R39, R39, UR8, -R64.reuse ;  /* 0x0000000827277c23 */ /* 0x100fe20008000840 */
[----:B------:R-:W-:Y:S01]  /*1810*/  FMUL R81, R81, 1.4426950216293334961 ;  /* 0x3fb8aa3b51517820 */ /* 0x000fe20000400000 */
[----:B0-----:R-:W-:Y:S01]  /*1820*/  FMUL R60, R23, 1.4426950216293334961 ;  /* 0x3fb8aa3b173c7820 */ /* 0x001fe20000400000 */
[--C-:B------:R-:W-:Y:S01]  /*1830*/  FFMA R68, R68, UR8, -R7.reuse ;  /* 0x0000000844447c23 */ /* 0x100fe20008000807 */
[----:B------:R-:W-:Y:S01]  /*1840*/  FMUL R71, R71, 1.4426950216293334961 ;  /* 0x3fb8aa3b47477820 */ /* 0x000fe20000400000 */
[--C-:B------:R-:W-:Y:S01]  /*1850*/  FFMA R23, R54, UR8, -R64.reuse ;  /* 0x0000000836177c23 */ /* 0x100fe20008000840 */
[--C-:B------:R-:W-:Y:S01]  /*1860*/  FFMA R45, R45, UR8, -R7.reuse ;  /* 0x000000082d2d7c23 */ /* 0x100fe20008000807 */
[----:B------:R-:W-:Y:S01]  /*1870*/  FMUL R40, R28, 1.4426950216293334961 ;  /* 0x3fb8aa3b1c287820 */ /* 0x000fe20000400000 */
[----:B------:R-:W-:Y:S01]  /*1880*/  FMUL R35, R35, 1.4426950216293334961 ;  /* 0x3fb8aa3b23237820 */ /* 0x000fe20000400000 */
[----:B------:R-:W-:Y:S01]  /*1890*/  FMUL R39, R39, 1.4426950216293334961 ;  /* 0x3fb8aa3b27277820 */ /* 0x000fe20000400000 */
[--C-:B------:R-:W-:Y:S01]  /*18a0*/  FFMA R42, R42, UR8, -R64.reuse ;  /* 0x000000082a2a7c23 */ /* 0x100fe20008000840 */
[--C-:B------:R-:W-:Y:S01]  /*18b0*/  FFMA R43, R43, UR8, -R64.reuse ;  /* 0x000000082b2b7c23 */ /* 0x100fe20008000840 */
[----:B------:R0:W-:Y:S01]  /*18c0*/  MUFU.EX2 R36, R81 ;  /* 0x0000005100247308 */ /* 0x0001e20000000800 */
[--C-:B------:R-:W-:Y:S01]  /*18d0*/  FFMA R29, R29, UR8, -R7.reuse ;  /* 0x000000081d1d7c23 */ /* 0x100fe20008000807 */
[--C-:B------:R-:W-:Y:S01]  /*18e0*/  FFMA R28, R22, UR8, -R64.reuse ;  /* 0x00000008161c7c23 */ /* 0x100fe20008000840 */
[----:B------:R-:W-:Y:S01]  /*18f0*/  FMUL R68, R68, 1.4426950216293334961 ;  /* 0x3fb8aa3b44447820 */ /* 0x000fe20000400000 */
[--C-:B------:R-:W-:Y:S01]  /*1900*/  FFMA R69, R69, UR8, -R7.reuse ;  /* 0x0000000845457c23 */ /* 0x100fe20008000807 */
[----:B------:R-:W-:Y:S01]  /*1910*/  FFMA R73, R73, UR8, -R7 ;  /* 0x0000000849497c23 */ /* 0x000fe20008000807 */
[----:B------:R-:W-:Y:S01]  /*1920*/  FMUL R45, R45, 1.4426950216293334961 ;  /* 0x3fb8aa3b2d2d7820 */ /* 0x000fe20000400000 */
[--C-:B------:R-:W-:Y:S01]  /*1930*/  FFMA R34, R34, UR8, -R64.reuse ;  /* 0x0000000822227c23 */ /* 0x100fe20008000840 */
[----:B------:R-:W-:Y:S01]  /*1940*/  MUFU.EX2 R54, R71 ;  /* 0x0000004700367308 */ /* 0x000fe20000000800 */
[----:B0-----:R-:W-:Y:S01]  /*1950*/  FMUL R81, R23, 1.4426950216293334961 ;  /* 0x3fb8aa3b17517820 */ /* 0x001fe20000400000 */
[--C-:B------:R-:W-:Y:S01]  /*1960*/  FFMA R23, R14, UR8, -R64.reuse ;  /* 0x000000080e177c23 */ /* 0x100fe20008000840 */
[----:B------:R-:W-:Y:S01]  /*1970*/  FMUL R29, R29, 1.4426950216293334961 ;  /* 0x3fb8aa3b1d1d7820 */ /* 0x000fe20000400000 */
[----:B------:R-:W-:Y:S01]  /*1980*/  FMUL R28, R28, 1.4426950216293334961 ;  /* 0x3fb8aa3b1c1c7820 */ /* 0x000fe20000400000 */
[----:B------:R-:W-:Y:S01]  /*1990*/  FFMA R70, R70, UR8, -R64 ;  /* 0x0000000846467c23 */ /* 0x000fe20008000840 */
[----:B------:R-:W-:-:S02]  /*19a0*/  FMUL R69, R69, 1.4426950216293334961 ;  /* 0x3fb8aa3b45457820 */ /* 0x000fc40000400000 */
[----:B------:R0:W-:Y:S01]  /*19b0*/  MUFU.EX2 R14, R35 ;  /* 0x00000023000e7308 */ /* 0x0001e20000000800 */
[----:B------:R-:W-:Y:S01]  /*19c0*/  FFMA R52, R52, UR8, -R7 ;  /* 0x0000000834347c23 */ /* 0x000fe20008000807 */
[----:B------:R-:W-:Y:S01]  /*19d0*/  FMUL R73, R73, 1.4426950216293334961 ;  /* 0x3fb8aa3b49497820 */ /* 0x000fe20000400000 */
[--C-:B------:R-:W-:Y:S01]  /*19e0*/  FFMA R55, R55, UR8, -R64.reuse ;  /* 0x0000000837377c23 */ /* 0x100fe20008000840 */
[----:B------:R-:W-:-:S04]  /*19f0*/  FFMA R15, R15, UR8, -R64 ;  /* 0x000000080f0f7c23 */ /* 0x000fc80008000840 */
[----:B------:R5:W-:Y:S01]  /*1a00*/  MUFU.EX2 R71, R39 ;  /* 0x0000002700477308 */ /* 0x000be20000000800 */
[----:B--2---:R-:W-:Y:S04]  /*1a10*/  STS.U16 [R3+UR5+0x2000], R93 ;  /* 0x0020005d03007988 */ /* 0x004fe80008000405 */
[----:B---3--:R-:W-:Y:S04]  /*1a20*/  STS.U16 [R124+UR5+0x2400], R91 ;  /* 0x0024005b7c007988 */ /* 0x008fe80008000405 */
[----:B----4-:R-:W-:Y:S01]  /*1a30*/  STS.U16 [R124+UR5+0x2c00], R92 ;  /* 0x002c005c7c007988 */ /* 0x010fe20008000405 */
[----:B------:R-:W-:Y:S01]  /*1a40*/  MUFU.EX2 R17, R41 ;  /* 0x0000002900117308 */ /* 0x000fe20000000800 */
[----:B0-----:R-:W-:Y:S01]  /*1a50*/  FMUL R35, R42, 1.4426950216293334961 ;  /* 0x3fb8aa3b2a237820 */ /* 0x001fe20000400000 */
[----:B-----5:R-:W-:Y:S01]  /*1a60*/  FMUL R39, R43, 1.4426950216293334961 ;  /* 0x3fb8aa3b2b277820 */ /* 0x020fe20000400000 */
[----:B------:R-:W-:Y:S01]  /*1a70*/  FFMA R72, R72, UR8, -R7 ;  /* 0x0000000848487c23 */ /* 0x000fe20008000807 */
[----:B------:R-:W-:Y:S01]  /*1a80*/  FMUL R34, R34, 1.4426950216293334961 ;  /* 0x3fb8aa3b22227820 */ /* 0x000fe20000400000 */
[----:B------:R-:W-:-:S03]  /*1a90*/  FFMA R38, R38, UR8, -R64 ;  /* 0x0000000826267c23 */ /* 0x000fc60008000840 */
[----:B------:R0:W-:Y:S01]  /*1aa0*/  MUFU.EX2 R22, R40 ;  /* 0x0000002800167308 */ /* 0x0001e20000000800 */
[----:B------:R-:W-:Y:S01]  /*1ab0*/  BAR.SYNC.DEFER_BLOCKING 0x0 ;  /* 0x0000000000007b1d */ /* 0x000fe20000010000 */
[----:B------:R-:W-:Y:S01]  /*1ac0*/  FMUL R70, R70, 1.4426950216293334961 ;  /* 0x3fb8aa3b46467820 */ /* 0x000fe20000400000 */
[--C-:B------:R-:W-:Y:S01]  /*1ad0*/  FFMA R83, R83, UR8, -R64.reuse ;  /* 0x0000000853537c23 */ /* 0x100fe20008000840 */
[----:B------:R-:W-:Y:S01]  /*1ae0*/  FFMA R78, R78, UR8, -R64 ;  /* 0x000000084e4e7c23 */ /* 0x000fe20008000840 */
[----:B------:R-:W-:-:S03]  /*1af0*/  FMUL R52, R52, 1.4426950216293334961 ;  /* 0x3fb8aa3b34347820 */ /* 0x000fc60000400000 */
[----:B------:R-:W-:Y:S01]  /*1b00*/  MUFU.EX2 R32, R90 ;  /* 0x0000005a00207308 */ /* 0x000fe20000000800 */
[----:B------:R-:W-:Y:S01]  /*1b10*/  FMUL R88, R55, 1.4426950216293334961 ;  /* 0x3fb8aa3b37587820 */ /* 0x000fe20000400000 */
[----:B------:R-:W-:Y:S01]  /*1b20*/  FFMA R82, R82, UR8, -R64 ;  /* 0x0000000852527c23 */ /* 0x000fe20008000840 */
[----:B------:R-:W-:-:S05]  /*1b30*/  FMUL R72, R72, 1.4426950216293334961 ;  /* 0x3fb8aa3b48487820 */ /* 0x000fca0000400000 */
[----:B------:R-:W2:Y:S01]  /*1b40*/  MUFU.EX2 R68, R68 ;  /* 0x0000004400447308 */ /* 0x000ea20000000800 */
[----:B------:R-:W-:Y:S01]  /*1b50*/  FMUL R23, R23, 1.4426950216293334961 ;  /* 0x3fb8aa3b17177820 */ /* 0x000fe20000400000 */
[----:B0-----:R-:W0:Y:S06]  /*1b60*/  LDSM.16.M88.4 R40, [R4+UR5+0x2000] ;  /* 0x002000050428783b */ /* 0x001e2c0008000200 */
[----:B------:R-:W-:Y:S01]  /*1b70*/  MUFU.EX2 R90, R45 ;  /* 0x0000002d005a7308 */ /* 0x000fe20000000800 */
[----:B------:R-:W-:Y:S01]  /*1b80*/  FFMA R108, R66, UR8, -R64 ;  /* 0x00000008426c7c23 */ /* 0x000fe20008000840 */
[----:B------:R-:W-:-:S06]  /*1b90*/  FMUL R82, R82, 1.4426950216293334961 ;  /* 0x3fb8aa3b52527820 */ /* 0x000fcc0000400000 */
[----:B------:R3:W-:Y:S01]  /*1ba0*/  MUFU.EX2 R16, R29 ;  /* 0x0000001d00107308 */ /* 0x0007e20000000800 */
[----:B------:R-:W-:-:S07]  /*1bb0*/  FFMA R66, R30, UR8, -R64 ;  /* 0x000000081e427c23 */ /* 0x000fce0008000840 */
[----:B------:R4:W-:Y:S01]  /*1bc0*/  MUFU.EX2 R45, R28 ;  /* 0x0000001c002d7308 */ /* 0x0009e20000000800 */
[----:B---3--:R-:W-:-:S07]  /*1bd0*/  FADD R29, -R64, R89 ;  /* 0x00000059401d7221 */ /* 0x008fce0000000100 */
[----:B------:R3:W-:Y:S01]  /*1be0*/  MUFU.EX2 R96, R73 ;  /* 0x0000004900607308 */ /* 0x0007e20000000800 */
[----:B----4-:R-:W-:-:S07]  /*1bf0*/  FFMA R28, R79, UR8, -R64 ;  /* 0x000000084f1c7c23 */ /* 0x010fce0008000840 */
[----:B------:R-:W4:Y:S01]  /*1c00*/  MUFU.EX2 R69, R69 ;  /* 0x0000004500457308 */ /* 0x000f220000000800 */
[----:B---3--:R-:W-:Y:S01]  /*1c10*/  FMUL R73, R15, 1.4426950216293334961 ;  /* 0x3fb8aa3b0f497820 */ /* 0x008fe20000400000 */
[----:B------:R-:W-:Y:S01]  /*1c20*/  FMUL R15, R38, 1.4426950216293334961 ;  /* 0x3fb8aa3b260f7820 */ /* 0x000fe20000400000 */
[----:B------:R-:W-:Y:S01]  /*1c30*/  FMUL R38, R78, 1.4426950216293334961 ;  /* 0x3fb8aa3b4e267820 */ /* 0x000fe20000400000 */
[----:B------:R-:W-:Y:S01]  /*1c40*/  FFMA R78, R46, UR8, -R64 ;  /* 0x000000082e4e7c23 */ /* 0x000fe20008000840 */
[----:B------:R-:W-:-:S03]  /*1c50*/  FMUL R46, R29, 1.4426950216293334961 ;  /* 0x3fb8aa3b1d2e7820 */ /* 0x000fc60000400000 */
[----:B------:R3:W-:Y:S01]  /*1c60*/  MUFU.EX2 R55, R34 ;  /* 0x0000002200377308 */ /* 0x0007e20000000800 */
[----:B------:R-:W-:-:S07]  /*1c70*/  FFMA R77, R47, UR8, -R64 ;  /* 0x000000082f4d7c23 */ /* 0x000fce0008000840 */
[----:B------:R5:W-:Y:S01]  /*1c80*/  MUFU.EX2 R99, R70 ;  /* 0x0000004600637308 */ /* 0x000be20000000800 */
[----:B---3--:R-:W-:Y:S01]  /*1c90*/  FMUL R34, R83, 1.4426950216293334961 ;  /* 0x3fb8aa3b53227820 */ /* 0x008fe20000400000 */
[--C-:B------:R-:W-:Y:S01]  /*1ca0*/  FFMA R83, R67, UR8, -R64.reuse ;  /* 0x0000000843537c23 */ /* 0x100fe20008000840 */
[----:B------:R-:W-:Y:S01]  /*1cb0*/  FMUL R67, R28, 1.4426950216293334961 ;  /* 0x3fb8aa3b1c437820 */ /* 0x000fe20000400000 */
[--C-:B-----5:R-:W-:Y:S01]  /*1cc0*/  FFMA R70, R27, UR8, -R64.reuse ;  /* 0x000000081b467c23 */ /* 0x120fe20008000840 */
[----:B------:R-:W-:-:S03]  /*1cd0*/  FFMA R27, R31, UR8, -R64 ;  /* 0x000000081f1b7c23 */ /* 0x000fc60008000840 */
[----:B------:R-:W3:Y:S01]  /*1ce0*/  MUFU.EX2 R52, R52 ;  /* 0x0000003400347308 */ /* 0x000ee20000000800 */
[----:B------:R-:W5:Y:S01]  /*1cf0*/  LDSM.16.M88.4 R28, [R4+UR5+0x2800] ;  /* 0x00280005041c783b */ /* 0x000f620008000200 */
[----:B-1----:R-:W-:-:S06]  /*1d00*/  FADD R47, R86, R87 ;  /* 0x00000057562f7221 */ /* 0x002fcc0000000000 */
[----:B------:R-:W-:Y:S01]  /*1d10*/  MUFU.EX2 R97, R72 ;  /* 0x0000004800617308 */ /* 0x000fe20000000800 */
[----:B------:R-:W-:-:S07]  /*1d20*/  FFMA R79, R74, UR8, -R64 ;  /* 0x000000084a4f7c23 */ /* 0x000fce0008000840 */
[----:B------:R-:W1:Y:S01]  /*1d30*/  MUFU.EX2 R60, R60 ;  /* 0x0000003c003c7308 */ /* 0x000e620000000800 */
[----:B--2---:R-:W-:-:S07]  /*1d40*/  FADD R74, R68, R47 ;  /* 0x0000002f444a7221 */ /* 0x004fce0000000000 */
[----:B------:R-:W-:Y:S01]  /*1d50*/  MUFU.EX2 R72, R23 ;  /* 0x0000001700487308 */ /* 0x000fe20000000800 */
[----:B------:R-:W-:-:S07]  /*1d60*/  FMUL R11, R11, 1.4426950216293334961 ;  /* 0x3fb8aa3b0b0b7820 */ /* 0x000fce0000400000 */
[----:B------:R2:W-:Y:S08]  /*1d70*/  MUFU.EX2 R23, R82 ;  /* 0x0000005200177308 */ /* 0x0005f00000000800 */
[----:B------:R-:W0:Y:S01]  /*1d80*/  MUFU.EX2 R84, R84 ;  /* 0x0000005400547308 */ /* 0x000e220000000800 */
[--C-:B--2---:R-:W-:Y:S01]  /*1d90*/  FFMA R82, R75, UR8, -R64.reuse ;  /* 0x000000084b527c23 */ /* 0x104fe20008000840 */
[----:B------:R-:W-:-:S06]  /*1da0*/  FFMA R75, R26, UR8, -R64 ;  /* 0x000000081a4b7c23 */ /* 0x000fcc0008000840 */
[----:B------:R2:W0:Y:S01]  /*1db0*/  MUFU.EX2 R26, R46 ;  /* 0x0000002e001a7308 */ /* 0x0004220000000800 */
[----:B------:R-:W-:Y:S01]  /*1dc0*/  FFMA R61, R61, UR8, -R7 ;  /* 0x000000083d3d7c23 */ /* 0x000fe20008000807 */
[----:B----4-:R-:W-:-:S06]  /*1dd0*/  FADD R47, R69, R74 ;  /* 0x0000004a452f7221 */ /* 0x010fcc0000000000 */
[----:B------:R-:W4:Y:S01]  /*1de0*/  MUFU.EX2 R53, R53 ;  /* 0x0000003500357308 */ /* 0x000f220000000800 */
[----:B------:R-:W-:Y:S01]  /*1df0*/  FFMA R44, R44, UR8, -R7 ;  /* 0x000000082c2c7c23 */ /* 0x000fe20008000807 */
[----:B------:R-:W-:Y:S01]  /*1e00*/  FMUL R61, R61, 1.4426950216293334961 ;  /* 0x3fb8aa3b3d3d7820 */ /* 0x000fe20000400000 */
[----:B---3--:R-:W-:Y:S01]  /*1e10*/  FADD R47, R52, R47 ;  /* 0x0000002f342f7221 */ /* 0x008fe20000000000 */
[----:B------:R-:W-:-:S04]  /*1e20*/  FFMA R62, R62, UR8, -R64 ;  /* 0x000000083e3e7c23 */ /* 0x000fc80008000840 */
[----:B------:R-:W3:Y:S01]  /*1e30*/  MUFU.EX2 R81, R81 ;  /* 0x0000005100517308 */ /* 0x000ee20000000800 */
[----:B------:R-:W-:Y:S01]  /*1e40*/  FMUL R44, R44, 1.4426950216293334961 ;  /* 0x3fb8aa3b2c2c7820 */ /* 0x000fe20000400000 */
[----:B------:R-:W-:Y:S01]  /*1e50*/  FFMA R63, R63, UR8, -R64 ;  /* 0x000000083f3f7c23 */ /* 0x000fe20008000840 */
[----:B-1----:R-:W-:Y:S01]  /*1e60*/  FADD R74, R45, R60 ;  /* 0x0000003c2d4a7221 */ /* 0x002fe20000000000 */
[----:B------:R-:W-:-:S04]  /*1e70*/  F2FP.F16.F32.PACK_AB R45, R60, R45 ;  /* 0x0000002d3c2d723e */ /* 0x000fc800000000ff */
[----:B------:R-:W1:Y:S01]  /*1e80*/  MUFU.EX2 R11, R11 ;  /* 0x0000000b000b7308 */ /* 0x000e620000000800 */
[----:B------:R-:W-:Y:S01]  /*1e90*/  FMUL R60, R22, R48 ;  /* 0x00000030163c7220 */ /* 0x000fe20000400000 */
[----:B--2---:R-:W-:Y:S01]  /*1ea0*/  F2FP.F16.F32.PACK_AB R46, R69, R68 ;  /* 0x00000044452e723e */ /* 0x004fe200000000ff */
[----:B0-----:R-:W-:Y:S01]  /*1eb0*/  FADD R48, R84, R47 ;  /* 0x0000002f54307221 */ /* 0x001fe20000000000 */
[----:B------:R-:W-:-:S04]  /*1ec0*/  FMUL R68, R62, 1.4426950216293334961 ;  /* 0x3fb8aa3b3e447820 */ /* 0x000fc80000400000 */
[----:B------:R-:W0:Y:S01]  /*1ed0*/  MUFU.EX2 R88, R88 ;  /* 0x0000005800587308 */ /* 0x000e220000000800 */
[----:B------:R-:W-:Y:S01]  /*1ee0*/  FMUL R69, R63, 1.4426950216293334961 ;  /* 0x3fb8aa3b3f457820 */ /* 0x000fe20000400000 */
[C---:B------:R-:W-:Y:S01]  /*1ef0*/  FMUL R62, R26.reuse, R50 ;  /* 0x000000321a3e7220 */ /* 0x040fe20000400000 */
[----:B------:R-:W-:Y:S01]  /*1f00*/  FMUL R63, R26, R51 ;  /* 0x000000331a3f7220 */ /* 0x000fe20000400000 */
[----:B------:R-:W-:-:S04]  /*1f10*/  F2FP.F16.F32.PACK_AB R47, R54, R99 ;  /* 0x00000063362f723e */ /* 0x000fc800000000ff */
[----:B------:R-:W2:Y:S01]  /*1f20*/  MUFU.EX2 R12, R12 ;  /* 0x0000000c000c7308 */ /* 0x000ea20000000800 */
[----:B----4-:R-:W-:-:S07]  /*1f30*/  FADD R48, R53, R48 ;  /* 0x0000003035307221 */ /* 0x010fce0000000000 */
[----:B------:R4:W-:Y:S01]  /*1f40*/  MUFU.EX2 R80, R61 ;  /* 0x0000003d00507308 */ /* 0x0009e20000000800 */
[----:B------:R-:W-:-:S07]  /*1f50*/  F2FP.F16.F32.PACK_AB R52, R84, R52 ;  /* 0x000000345434723e */ /* 0x000fce00000000ff */
[----:B------:R0:W-:Y:S01]  /*1f60*/  MUFU.EX2 R101, R44 ;  /* 0x0000002c00657308 */ /* 0x0001e20000000800 */
[----:B----4-:R-:W-:Y:S01]  /*1f70*/  FMUL R61, R22, R49 ;  /* 0x00000031163d7220 */ /* 0x010fe20000400000 */
[----:B------:R-:W-:Y:S01]  /*1f80*/  FADD R49, R99, R74 ;  /* 0x0000004a63317221 */ /* 0x000fe20000000000 */
[----:B------:R-:W-:Y:S01]  /*1f90*/  FADD R84, R85, R48 ;  /* 0x0000003055547221 */ /* 0x000fe20000000000 */
[----:B0-----:R-:W-:Y:S02]  /*1fa0*/  F2FP.F16.F32.PACK_AB R44, R87, R86 ;  /* 0x00000056572c723e */ /* 0x001fe400000000ff */
[----:B------:R-:W-:Y:S01]  /*1fb0*/  FADD R86, R54, R49 ;  /* 0x0000003136567221 */ /* 0x000fe20000000000 */
[----:B------:R-:W-:Y:S01]  /*1fc0*/  F2FP.F16.F32.PACK_AB R54, R85, R53 ;  /* 0x000000355536723e */ /* 0x000fe200000000ff */
[----:B------:R-:W-:Y:S01]  /*1fd0*/  FMUL R56, R22, R56 ;  /* 0x0000003816387220 */ /* 0x000fe20000400000 */
[----:B------:R-:W-:Y:S02]  /*1fe0*/  FMUL R58, R26, R58 ;  /* 0x0000003a1a3a7220 */ /* 0x000fe40000400000 */
[----:B------:R-:W-:Y:S01]  /*1ff0*/  HMMA.16816.F32 R60, R44, R40, R60 ;  /* 0x000000282c3c723c */ /* 0x000fe2000000183c */
[----:B---3--:R-:W-:Y:S01]  /*2000*/  FADD R41, R81, R86 ;  /* 0x0000005651297221 */ /* 0x008fe20000000000 */
[----:B-1----:R-:W-:Y:S01]  /*2010*/  FADD R53, R11, R84 ;  /* 0x000000540b357221 */ /* 0x002fe20000000000 */
[----:B------:R-:W-:Y:S01]  /*2020*/  FMUL R57, R22, R57 ;  /* 0x0000003916397220 */ /* 0x000fe20000400000 */
[----:B------:R-:W-:Y:S01]  /*2030*/  FMUL R59, R26, R59 ;  /* 0x0000003b1a3b7220 */ /* 0x000fe20000400000 */
[----:B------:R-:W0:Y:S01]  /*2040*/  MUFU.EX2 R73, R73 ;  /* 0x0000004900497308 */ /* 0x000e220000000800 */
[----:B------:R-:W-:Y:S01]  /*2050*/  FADD R40, R88, R41 ;  /* 0x0000002958287221 */ /* 0x000fe20000000000 */
[----:B--2---:R-:W-:Y:S01]  /*2060*/  FADD R41, R12, R53 ;  /* 0x000000350c297221 */ /* 0x004fe20000000000 */
[----:B------:R-:W-:Y:S01]  /*2070*/  F2FP.F16.F32.PACK_AB R53, R88, R81 ;  /* 0x000000515835723e */ /* 0x000fe200000000ff */
[----:B------:R-:W1:Y:S01]  /*2080*/  LDSM.16.M88.4 R48, [R120+UR5+0x2000] ;  /* 0x002000057830783b */ /* 0x000e620008000200 */
[----:B------:R-:W-:-:S03]  /*2090*/  FADD R81, R55, R40 ;  /* 0x0000002837517221 */ /* 0x000fc60000000000 */
[----:B------:R-:W2:Y:S01]  /*20a0*/  MUFU.EX2 R13, R13 ;  /* 0x0000000d000d7308 */ /* 0x000ea20000000800 */
[----:B-----5:R-:W-:Y:S01]  /*20b0*/  HMMA.16816.F32 R56, R44, R28, R56 ;  /* 0x0000001c2c38723c */ /* 0x020fe20000001838 */
[----:B------:R-:W3:Y:S01]  /*20c0*/  LDSM.16.M88.4 R44, [R120+UR5+0x2800] ;  /* 0x00280005782c783b */ /* 0x000ee20008000200 */
[----:B------:R-:W-:-:S05]  /*20d0*/  FADD R81, R14, R81 ;  /* 0x000000510e517221 */ /* 0x000fca0000000000 */
[----:B------:R-:W4:Y:S01]  /*20e0*/  MUFU.EX2 R15, R15 ;  /* 0x0000000f000f7308 */ /* 0x000f220000000800 */
[----:B------:R-:W-:Y:S01]  /*20f0*/  FADD R28, R72, R81 ;  /* 0x00000051481c7221 */ /* 0x000fe20000000000 */
[----:B------:R-:W-:-:S06]  /*2100*/  FADD R40, R10, R41 ;  /* 0x000000290a287221 */ /* 0x000fcc0000000000 */
[----:B------:R-:W5:Y:S01]  /*2110*/  MUFU.EX2 R21, R21 ;  /* 0x0000001500157308 */ /* 0x000f620000000800 */
[----:B0-----:R-:W-:Y:S01]  /*2120*/  FADD R28, R73, R28 ;  /* 0x0000001c491c7221 */ /* 0x001fe20000000000 */
[----:B------:R-:W-:Y:S01]  /*2130*/  F2FP.F16.F32.PACK_AB R55, R14, R55 ;  /* 0x000000370e37723e */ /* 0x000fe200000000ff */
[----:B--2---:R-:W-:-:S05]  /*2140*/  FADD R29, R13, R40 ;  /* 0x000000280d1d7221 */ /* 0x004fca0000000000 */
[----:B------:R-:W0:Y:S01]  /*2150*/  MUFU.EX2 R34, R34 ;  /* 0x0000002200227308 */ /* 0x000e220000000800 */
[----:B----4-:R-:W-:Y:S01]  /*2160*/  FADD R40, R15, R28 ;  /* 0x0000001c0f287221 */ /* 0x010fe20000000000 */
[----:B------:R-:W-:Y:S01]  /*2170*/  F2FP.F16.F32.PACK_AB R14, R13, R10 ;  /* 0x0000000a0d0e723e */ /* 0x000fe200000000ff */
[----:B------:R-:W-:-:S05]  /*2180*/  FMUL R10, R82, 1.4426950216293334961 ;  /* 0x3fb8aa3b520a7820 */ /* 0x000fca0000400000 */
[----:B------:R-:W2:Y:S01]  /*2190*/  MUFU.EX2 R33, R33 ;  /* 0x0000002100217308 */ /* 0x000ea20000000800 */
[----:B------:R-:W-:Y:S01]  /*21a0*/  FADD R82, R20, R29 ;  /* 0x0000001d14527221 */ /* 0x000fe20000000000 */
[----:B------:R-:W-:-:S06]  /*21b0*/  FADD R40, R71, R40 ;  /* 0x0000002847287221 */ /* 0x000fcc0000000000 */
[----:B------:R-:W4:Y:S01]  /*21c0*/  MUFU.EX2 R35, R35 ;  /* 0x0000002300237308 */ /* 0x000f220000000800 */
[----:B------:R-:W-:Y:S01]  /*21d0*/  HMMA.16816.F32 R60, R52, R42, R60 ;  /* 0x0000002a343c723c */ /* 0x000fe2000000183c */
[C---:B-----5:R-:W-:Y:S01]  /*21e0*/  FADD R29, R21.reuse, R82 ;  /* 0x00000052151d7221 */ /* 0x060fe20000000000 */
[----:B------:R-:W-:-:S05]  /*21f0*/  F2FP.F16.F32.PACK_AB R28, R21, R20 ;  /* 0x00000014151c723e */ /* 0x000fca00000000ff */
[----:B------:R-:W5:Y:S01]  /*2200*/  MUFU.EX2 R39, R39 ;  /* 0x0000002700277308 */ /* 0x000f620000000800 */
[----:B------:R-:W-:Y:S01]  /*2210*/  HMMA.16816.F32 R56, R52, R30, R56 ;  /* 0x0000001e3438723c */ /* 0x000fe20000001838 */
[----:B------:R-:W-:Y:S01]  /*2220*/  FADD R21, R23, R40 ;  /* 0x0000002817157221 */ /* 0x000fe20000000000 */
[----:B------:R-:W-:-:S05]  /*2230*/  FADD R30, R32, R29 ;  /* 0x0000001d201e7221 */ /* 0x000fca0000000000 */
[----:B------:R-:W1:Y:S01]  /*2240*/  MUFU.EX2 R38, R38 ;  /* 0x0000002600267308 */ /* 0x000e620000000800 */
[----:B0-----:R-:W-:Y:S01]  /*2250*/  FADD R40, R34, R21 ;  /* 0x0000001522287221 */ /* 0x001fe20000000000 */
[----:B--2---:R-:W-:-:S06]  /*2260*/  FADD R29, R33, R30 ;  /* 0x0000001e211d7221 */ /* 0x004fcc0000000000 */
[----:B------:R-:W0:Y:S01]  /*2270*/  MUFU.EX2 R37, R37 ;  /* 0x0000002500257308 */ /* 0x000e220000000800 */
[----:B----4-:R-:W-:Y:S01]  /*2280*/  FADD R40, R35, R40 ;  /* 0x0000002823287221 */ /* 0x010fe20000000000 */
[----:B------:R-:W-:-:S06]  /*2290*/  FMUL R74, R108, 1.4426950216293334961 ;  /* 0x3fb8aa3b6c4a7820 */ /* 0x000fcc0000400000 */
[----:B------:R-:W2:Y:S01]  /*22a0*/  MUFU.EX2 R67, R67 ;  /* 0x0000004300437308 */ /* 0x000ea20000000800 */
[----:B------:R-:W-:Y:S01]  /*22b0*/  F2FP.F16.F32.PACK_AB R30, R33, R32 ;  /* 0x00000020211e723e */ /* 0x000fe200000000ff */
[----:B------:R-:W-:Y:S01]  /*22c0*/  FADD R32, R36, R29 ;  /* 0x0000001d24207221 */ /* 0x000fe20000000000 */
[----:B------:R-:W-:-:S05]  /*22d0*/  F2FP.F16.F32.PACK_AB R12, R12, R11 ;  /* 0x0000000b0c0c723e */ /* 0x000fca00000000ff */
[----:B------:R-:W4:Y:S01]  /*22e0*/  MUFU.EX2 R68, R68 ;  /* 0x0000004400447308 */ /* 0x000f220000000800 */
[----:B------:R-:W-:Y:S01]  /*22f0*/  F2FP.F16.F32.PACK_AB R13, R73, R72 ;  /* 0x00000048490d723e */ /* 0x000fe200000000ff */
[----:B-----5:R-:W-:Y:S01]  /*2300*/  FADD R29, R39, R40 ;  /* 0x00000028271d7221 */ /* 0x020fe20000000000 */
[----:B------:R-:W-:Y:S01]  /*2310*/  F2FP.F16.F32.PACK_AB R15, R71, R15 ;  /* 0x0000000f470f723e */ /* 0x000fe200000000ff */
[----:B------:R-:W-:Y:S01]  /*2320*/  FMUL R83, R83, 1.4426950216293334961 ;  /* 0x3fb8aa3b53537820 */ /* 0x000fe20000400000 */
[----:B------:R-:W-:-:S03]  /*2330*/  FMUL R79, R79, 1.4426950216293334961 ;  /* 0x3fb8aa3b4f4f7820 */ /* 0x000fc60000400000 */
[----:B------:R-:W5:Y:S01]  /*2340*/  MUFU.EX2 R69, R69 ;  /* 0x0000004500457308 */ /* 0x000f620000000800 */
[----:B-1----:R-:W-:Y:S01]  /*2350*/  FADD R52, R38, R29 ;  /* 0x0000001d26347221 */ /* 0x002fe20000000000 */
[C---:B------:R-:W-:Y:S01]  /*2360*/  HMMA.16816.F32 R60, R12.reuse, R48, R60 ;  /* 0x000000300c3c723c */ /* 0x040fe2000000183c */
[----:B------:R-:W1:Y:S05]  /*2370*/  LDSM.16.M88.4 R40, [R4+UR5+0x2080] ;  /* 0x002080050428783b */ /* 0x000e6a0008000200 */
[----:B------:R-:W5:Y:S02]  /*2380*/  MUFU.EX2 R74, R74 ;  /* 0x0000004a004a7308 */ /* 0x000f640000000800 */
[----:B---3--:R-:W-:Y:S01]  /*2390*/  HMMA.16816.F32 R56, R12, R44, R56 ;  /* 0x0000002c0c38723c */ /* 0x008fe20000001838 */
[----:B------:R-:W3:Y:S01]  /*23a0*/  LDSM.16.M88.4 R12, [R4+UR5+0x2880] ;  /* 0x00288005040c783b */ /* 0x000ee20008000200 */
[----:B0-----:R-:W-:Y:S01]  /*23b0*/  FADD R48, R37, R32 ;  /* 0x0000002025307221 */ /* 0x001fe20000000000 */
[----:B--2---:R-:W-:-:S03]  /*23c0*/  FADD R31, R67, R52 ;  /* 0x00000034431f7221 */ /* 0x004fc60000000000 */
[----:B------:R-:W0:Y:S01]  /*23d0*/  MUFU.EX2 R11, R83 ;  /* 0x00000053000b7308 */ /* 0x000e220000000800 */
[----:B------:R-:W-:Y:S01]  /*23e0*/  F2FP.F16.F32.PACK_AB R29, R34, R23 ;  /* 0x00000017221d723e */ /* 0x000fe200000000ff */
[----:B------:R-:W-:Y:S01]  /*23f0*/  FADD R33, R95, R48 ;  /* 0x000000305f217221 */ /* 0x000fe20000000000 */
[----:B----4-:R-:W-:Y:S01]  /*2400*/  FADD R34, R68, R31 ;  /* 0x0000001f44227221 */ /* 0x010fe20000000000 */
[----:B------:R-:W-:-:S04]  /*2410*/  FMUL R20, R78, 1.4426950216293334961 ;  /* 0x3fb8aa3b4e147820 */ /* 0x000fc80000400000 */
[----:B------:R-:W2:Y:S01]  /*2420*/  MUFU.EX2 R79, R79 ;  /* 0x0000004f004f7308 */ /* 0x000ea20000000800 */
[----:B------:R-:W-:Y:S01]  /*2430*/  FADD R33, R80, R33 ;  /* 0x0000002150217221 */ /* 0x000fe20000000000 */
[----:B-----5:R-:W-:Y:S01]  /*2440*/  FADD R45, R69, R34 ;  /* 0x00000022452d7221 */ /* 0x020fe20000000000 */
[----:B------:R-:W-:Y:S01]  /*2450*/  FMUL R21, R77, 1.4426950216293334961 ;  /* 0x3fb8aa3b4d157820 */ /* 0x000fe20000400000 */
[----:B------:R-:W-:-:S04]  /*2460*/  F2FP.F16.F32.PACK_AB R31, R39, R35 ;  /* 0x00000023271f723e */ /* 0x000fc800000000ff */
[----:B------:R-:W4:Y:S01]  /*2470*/  MUFU.EX2 R10, R10 ;  /* 0x0000000a000a7308 */ /* 0x000f220000000800 */
[----:B------:R-:W-:Y:S01]  /*2480*/  FADD R33, R100, R33 ;  /* 0x0000002164217221 */ /* 0x000fe20000000000 */
[----:B------:R-:W-:Y:S01]  /*2490*/  FADD R48, R74, R45 ;  /* 0x0000002d4a307221 */ /* 0x000fe20000000000 */
[----:B------:R-:W-:-:S05]  /*24a0*/  FMUL R75, R75, 1.4426950216293334961 ;  /* 0x3fb8aa3b4b4b7820 */ /* 0x000fca0000400000 */
[----:B------:R-:W5:Y:S01]  /*24b0*/  MUFU.EX2 R20, R20 ;  /* 0x0000001400147308 */ /* 0x000f620000000800 */
[----:B------:R-:W-:Y:S01]  /*24c0*/  FADD R44, R98, R33 ;  /* 0x00000021622c7221 */ /* 0x000fe20000000000 */
[----:B0-----:R-:W-:Y:S01]  /*24d0*/  FADD R48, R11, R48 ;  /* 0x000000300b307221 */ /* 0x001fe20000000000 */
[----:B------:R-:W-:Y:S01]  /*24e0*/  FMUL R23, R70, 1.4426950216293334961 ;  /* 0x3fb8aa3b46177820 */ /* 0x000fe20000400000 */
[----:B------:R-:W-:Y:S01]  /*24f0*/  F2FP.F16.F32.PACK_AB R32, R37, R36 ;  /* 0x000000242520723e */ /* 0x000fe200000000ff */
[----:B------:R-:W-:Y:S03]  /*2500*/  HMMA.16816.F32 R60, R28, R50, R60 ;  /* 0x000000321c3c723c */ /* 0x000fe6000000183c */
[----:B------:R-:W0:Y:S01]  /*2510*/  MUFU.EX2 R21, R21 ;  /* 0x0000001500157308 */ /* 0x000e220000000800 */
[----:B------:R-:W-:Y:S01]  /*2520*/  FADD R35, R97, R44 ;  /* 0x0000002c61237221 */ /* 0x000fe20000000000 */
[----:B--2---:R-:W-:Y:S01]  /*2530*/  FADD R39, R79, R48 ;  /* 0x000000304f277221 */ /* 0x004fe20000000000 */
[----:B------:R-:W-:-:S02]  /*2540*/  FMUL R37, R66, 1.4426950216293334961 ;  /* 0x3fb8aa3b42257820 */ /* 0x000fc40000400000 */
[----:B------:R-:W-:Y:S03]  /*2550*/  HMMA.16816.F32 R56, R28, R46, R56 ;  /* 0x0000002e1c38723c */ /* 0x000fe60000001838 */
[----:B------:R-:W2:Y:S01]  /*2560*/  MUFU.EX2 R76, R76 ;  /* 0x0000004c004c7308 */ /* 0x000ea20000000800 */
[----:B------:R-:W-:Y:S01]  /*2570*/  F2FP.F16.F32.PACK_AB R33, R67, R38 ;  /* 0x000000264321723e */ /* 0x000fe200000000ff */
[----:B------:R-:W-:Y:S01]  /*2580*/  FADD R38, R96, R35 ;  /* 0x0000002360267221 */ /* 0x000fe20000000000 */
[----:B----4-:R-:W-:Y:S01]  /*2590*/  FADD R39, R10, R39 ;  /* 0x000000270a277221 */ /* 0x010fe20000000000 */
[----:B------:R-:W-:-:S04]  /*25a0*/  FMUL R27, R27, 1.4426950216293334961 ;  /* 0x3fb8aa3b1b1b7820 */ /* 0x000fc80000400000 */
[----:B------:R-:W-:Y:S08]  /*25b0*/  MUFU.EX2 R24, R24 ;  /* 0x0000001800187308 */ /* 0x000ff00000000800 */
[----:B------:R-:W4:Y:S01]  /*25c0*/  MUFU.EX2 R36, R75 ;  /* 0x0000004b00247308 */ /* 0x000f220000000800 */
[----:B------:R-:W-:Y:S01]  /*25d0*/  FFMA R18, R18, UR8, -R64 ;  /* 0x0000000812127c23 */ /* 0x000fe20008000840 */
[----:B------:R-:W-:Y:S01]  /*25e0*/  FADD R29, R101, R38 ;  /* 0x00000026651d7221 */ /* 0x000fe20000000000 */
[----:B-----5:R-:W-:-:S05]  /*25f0*/  FADD R28, R20, R39 ;  /* 0x00000027141c7221 */ /* 0x020fca0000000000 */
[----:B------:R-:W5:Y:S01]  /*2600*/  MUFU.EX2 R23, R23 ;  /* 0x0000001700177308 */ /* 0x000f620000000800 */
[----:B------:R-:W-:Y:S01]  /*2610*/  FFMA R19, R19, UR8, -R64 ;  /* 0x0000000813137c23 */ /* 0x000fe20008000840 */
[----:B------:R-:W-:Y:S01]  /*2620*/  F2FP.F16.F32.PACK_AB R34, R80, R95 ;  /* 0x0000005f5022723e */ /* 0x000fe200000000ff */
[----:B------:R-:W-:Y:S01]  /*2630*/  FMUL R18, R18, 1.4426950216293334961 ;  /* 0x3fb8aa3b12127820 */ /* 0x000fe20000400000 */
[----:B------:R-:W-:Y:S01]  /*2640*/  F2FP.F16.F32.PACK_AB R35, R69, R68 ;  /* 0x000000444523723e */ /* 0x000fe200000000ff */
[----:B------:R-:W3:Y:S03]  /*2650*/  LDSM.16.M88.4 R48, [R120+UR5+0x2080] ;  /* 0x002080057830783b */ /* 0x000ee60008000200 */
[----:B------:R-:W1:Y:S01]  /*2660*/  MUFU.EX2 R25, R25 ;  /* 0x0000001900197308 */ /* 0x000e620000000800 */
[----:B------:R-:W-:Y:S01]  /*2670*/  FADD R29, R90, R29 ;  /* 0x0000001d5a1d7221 */ /* 0x000fe20000000000 */
[----:B0-----:R-:W-:-:S06]  /*2680*/  FADD R31, R21, R28 ;  /* 0x0000001c151f7221 */ /* 0x001fcc0000000000 */
[----:B------:R-:W0:Y:S01]  /*2690*/  MUFU.EX2 R37, R37 ;  /* 0x0000002500257308 */ /* 0x000e220000000800 */
[----:B------:R-:W-:Y:S01]  /*26a0*/  FMUL R19, R19, 1.4426950216293334961 ;  /* 0x3fb8aa3b13137820 */ /* 0x000fe20000400000 */
[----:B--2---:R-:W-:Y:S01]  /*26b0*/  FADD R29, R76, R29 ;  /* 0x0000001d4c1d7221 */ /* 0x004fe20000000000 */
[----:B----4-:R-:W-:-:S05]  /*26c0*/  FADD R30, R36, R31 ;  /* 0x0000001f241e7221 */ /* 0x010fca0000000000 */
[----:B------:R-:W2:Y:S01]  /*26d0*/  MUFU.EX2 R27, R27 ;  /* 0x0000001b001b7308 */ /* 0x000ea20000000800 */
[----:B-1----:R-:W-:Y:S01]  /*26e0*/  HMMA.16816.F32 R60, R32, R40, R60 ;  /* 0x00000028203c723c */ /* 0x002fe2000000183c */
[----:B------:R-:W-:Y:S01]  /*26f0*/  FADD R40, R24, R29 ;  /* 0x0000001d18287221 */ /* 0x000fe20000000000 */
[----:B-----5:R-:W-:-:S05]  /*2700*/  FADD R44, R23, R30 ;  /* 0x0000001e172c7221 */ /* 0x020fca0000000000 */
[----:B------:R-:W1:Y:S01]  /*2710*/  MUFU.EX2 R38, R18 ;  /* 0x0000001200267308 */ /* 0x000e620000000800 */
[----:B---3--:R-:W-:Y:S01]  /*2720*/  HMMA.16816.F32 R32, R32, R12, R56 ;  /* 0x0000000c2020723c */ /* 0x008fe20000001838 */
[----:B------:R-:W-:Y:S01]  /*2730*/  LDSM.16.M88.4 R56, [R120+UR5+0x2880] ;  /* 0x002880057838783b */ /* 0x000fe20008000200 */
[----:B------:R-:W-:-:S05]  /*2740*/  FADD R29, R25, R40 ;  /* 0x00000028191d7221 */ /* 0x000fca0000000000 */
[----:B------:R-:W3:Y:S01]  /*2750*/  MUFU.EX2 R65, R65 ;  /* 0x0000004100417308 */ /* 0x000ee20000000800 */
[----:B0-----:R-:W-:-:S07]  /*2760*/  FADD R44, R37, R44 ;  /* 0x0000002c252c7221 */ /* 0x001fce0000000000 */
[----:B------:R-:W0:Y:S01]  /*2770*/  MUFU.EX2 R19, R19 ;  /* 0x0000001300137308 */ /* 0x000e220000000800 */
[----:B------:R-:W-:Y:S01]  /*2780*/  FADD R12, R16, R29 ;  /* 0x0000001d100c7221 */ /* 0x000fe20000000000 */
[----:B--2---:R-:W-:Y:S01]  /*2790*/  FADD R13, R27, R44 ;  /* 0x0000002c1b0d7221 */ /* 0x004fe20000000000 */
[----:B------:R-:W-:Y:S02]  /*27a0*/  F2FP.F16.F32.PACK_AB R28, R98, R100 ;  /* 0x00000064621c723e */ /* 0x000fe400000000ff */
[----:B------:R-:W-:Y:S01]  /*27b0*/  FADD R12, R17, R12 ;  /* 0x0000000c110c7221 */ /* 0x000fe20000000000 */
[----:B-1----:R-:W-:Y:S01]  /*27c0*/  FADD R18, R38, R13 ;  /* 0x0000000d26127221 */ /* 0x002fe20000000000 */
[----:B------:R-:W-:Y:S02]  /*27d0*/  F2FP.F16.F32.PACK_AB R30, R96, R97 ;  /* 0x00000061601e723e */ /* 0x000fe400000000ff */
[----:B------:R-:W-:Y:S02]  /*27e0*/  F2FP.F16.F32.PACK_AB R29, R11, R74 ;  /* 0x0000004a0b1d723e */ /* 0x000fe400000000ff */
[----:B------:R-:W-:Y:S01]  /*27f0*/  F2FP.F16.F32.PACK_AB R31, R10, R79 ;  /* 0x0000004f0a1f723e */ /* 0x000fe200000000ff */
[----:B---3--:R-:W-:Y:S01]  /*2800*/  FADD R10, R65, R12 ;  /* 0x0000000c410a7221 */ /* 0x008fe20000000000 */
[----:B0-----:R-:W-:-:S05]  /*2810*/  FADD R18, R19, R18 ;  /* 0x0000001213127221 */ /* 0x001fca0000000000 */
[C---:B------:R-:W-:Y:S01]  /*2820*/  HMMA.16816.F32 R60, R28.reuse, R42, R60 ;  /* 0x0000002a1c3c723c */ /* 0x040fe2000000183c */
[----:B------:R-:W0:Y:S04]  /*2830*/  SHFL.BFLY PT, R11, R10, 0x2, 0x1f ;  /* 0x0c401f000a0b7f89 */ /* 0x000e2800000e0000 */
[----:B------:R-:W1:Y:S03]  /*2840*/  SHFL.BFLY PT, R39, R18, 0x2, 0x1f ;  /* 0x0c401f0012277f89 */ /* 0x000e6600000e0000 */
[----:B------:R-:W-:Y:S01]  /*2850*/  HMMA.16816.F32 R32, R28, R14, R32 ;  /* 0x0000000e1c20723c */ /* 0x000fe20000001820 */
[----:B------:R-:W-:Y:S02]  /*2860*/  F2FP.F16.F32.PACK_AB R12, R90, R101 ;  /* 0x000000655a0c723e */ /* 0x000fe400000000ff */
[----:B------:R-:W-:-:S02]  /*2870*/  F2FP.F16.F32.PACK_AB R14, R24, R76 ;  /* 0x0000004c180e723e */ /* 0x000fc400000000ff */
[----:B------:R-:W-:Y:S02]  /*2880*/  F2FP.F16.F32.PACK_AB R13, R21, R20 ;  /* 0x00000014150d723e */ /* 0x000fe400000000ff */
[----:B------:R-:W-:-:S07]  /*2890*/  F2FP.F16.F32.PACK_AB R15, R23, R36 ;  /* 0x00000024170f723e */ /* 0x000fce00000000ff */
[----:B------:R-:W-:Y:S01]  /*28a0*/  HMMA.16816.F32 R60, R12, R48, R60 ;  /* 0x000000300c3c723c */ /* 0x000fe2000000183c */
[----:B0-----:R-:W-:-:S07]  /*28b0*/  FADD R11, R10, R11 ;  /* 0x0000000b0a0b7221 */ /* 0x001fce0000000000 */
[----:B------:R-:W-:Y:S01]  /*28c0*/  HMMA.16816.F32 R32, R12, R56, R32 ;  /* 0x000000380c20723c */ /* 0x000fe20000001820 */
[----:B-1----:R-:W-:Y:S01]  /*28d0*/  FADD R39, R18, R39 ;  /* 0x0000002712277221 */ /* 0x002fe20000000000 */
[----:B------:R-:W0:Y:S01]  /*28e0*/  SHFL.BFLY PT, R10, R11, 0x1, 0x1f ;  /* 0x0c201f000b0a7f89 */ /* 0x000e2200000e0000 */
[----:B------:R-:W-:-:S03]  /*28f0*/  F2FP.F16.F32.PACK_AB R18, R65, R17 ;  /* 0x000000114112723e */ /* 0x000fc600000000ff */
[----:B------:R-:W1:Y:S01]  /*2900*/  SHFL.BFLY PT, R12, R39, 0x1, 0x1f ;  /* 0x0c201f00270c7f89 */ /* 0x000e6200000e0000 */
[----:B------:R-:W-:Y:S02]  /*2910*/  F2FP.F16.F32.PACK_AB R16, R16, R25 ;  /* 0x000000191010723e */ /* 0x000fe400000000ff */
[----:B------:R-:W-:Y:S02]  /*2920*/  F2FP.F16.F32.PACK_AB R17, R27, R37 ;  /* 0x000000251b11723e */ /* 0x000fe400000000ff */
[----:B------:R-:W-:Y:S01]  /*2930*/  F2FP.F16.F32.PACK_AB R19, R19, R38 ;  /* 0x000000261313723e */ /* 0x000fe200000000ff */
[----:B------:R-:W-:-:S06]  /*2940*/  UIADD3 UR4, UPT, UPT, UR4, 0x80, URZ ;  /* 0x0000008004047890 */ /* 0x000fcc000fffe0ff */
[----:B------:R-:W-:Y:S01]  /*2950*/  HMMA.16816.F32 R48, R16, R50, R60 ;  /* 0x000000321030723c */ /* 0x000fe2000000183c */
[----:B------:R-:W-:-:S07]  /*2960*/  UISETP.GE.AND UP0, UPT, UR4, UR7, UPT ;  /* 0x000000070400728c */ /* 0x000fce000bf06270 */
[----:B------:R-:W-:Y:S01]  /*2970*/  HMMA.16816.F32 R56, R16, R58, R32 ;  /* 0x0000003a1038723c */ /* 0x000fe20000001820 */
[----:B0-----:R-:W-:Y:S01]  /*2980*/  FADD R13, R11, R10 ;  /* 0x0000000a0b0d7221 */ /* 0x001fe20000000000 */
[----:B-1----:R-:W-:-:S03]  /*2990*/  FADD R15, R39, R12 ;  /* 0x0000000c270f7221 */ /* 0x002fc60000000000 */
[----:B------:R-:W-:Y:S01]  /*29a0*/  FFMA R2, R22, R2, R13 ;  /* 0x0000000216027223 */ /* 0x000fe2000000000d */
[----:B------:R-:W-:Y:S01]  /*29b0*/  LEA R0, R121, R0, 0x7 ;  /* 0x0000000079007211 */ /* 0x000fe200078e38ff */
[----:B------:R-:W-:Y:S01]  /*29c0*/  FFMA R9, R26, R9, R15 ;  /* 0x000000091a097223 */ /* 0x000fe2000000000f */
[----:B------:R-:W-:Y:S02]  /*29d0*/  LEA R8, R109, R8, 0x7 ;  /* 0x000000086d087211 */ /* 0x000fe400078e38ff */
[----:B------:R-:W-:Y:S02]  /*29e0*/  MOV R88, R7 ;  /* 0x0000000700587202 */ /* 0x000fe40000000f00 */
[----:B------:R-:W-:Y:S01]  /*29f0*/  MOV R89, R64 ;  /* 0x0000004000597202 */ /* 0x000fe20000000f00 */
[----:B------:R-:W-:Y:S07]  /*2a00*/  BRA.U !UP0, `(.L_x_1) ;  /* 0xffffffe108387547 */ /* 0x000fee000b83ffff */
[----:B------:R-:W-:-:S07]  /*2a10*/  MOV R0, R7 ;  /* 0x0000000700007202 */ /* 0x000fce0000000f00 */
.L_x_0:
[----:B------:R-:W0:Y:S01]  /*2a20*/  S2R R3, SR_TID.X ;  /* 0x0000000000037919 */ /* 0x000e220000002100 */
[----:B------:R-:W1:Y:S01]  /*2a30*/  S2UR UR5, SR_CgaCtaId ;  /* 0x00000000000579c3 */ /* 0x000e620000008800 */
[----:B------:R-:W-:Y:S01]  /*2a40*/  UMOV UR4, 0x400 ;  /* 0x0000040000047882 */ /* 0x000fe20000000000 */
[----:B---3--:R-:W-:-:S06]  /*2a50*/  MOV R13, R2 ;  /* 0x00000002000d7202 */ /* 0x008fcc0000000f00 */
[----:B------:R-:W-:Y:S01]  /*2a60*/  BAR.SYNC.DEFER_BLOCKING 0x0 ;  /* 0x0000000000007b1d */ /* 0x000fe20000010000 */
[----:B------:R-:W-:Y:S02]  /*2a70*/  MOV R11, R9 ;  /* 0x00000009000b7202 */ /* 0x000fe40000000f00 */
[C---:B------:R-:W-:Y:S01]  /*2a80*/  FSETP.GT.AND P1, PT, |R13|.reuse, 8.50705917302346158658e+37, PT ;  /* 0x7e8000000d00780b */ /* 0x040fe20003f24200 */
[C---:B------:R-:W-:Y:S01]  /*2a90*/  FMUL R2, R13.reuse, 8388608 ;  /* 0x4b0000000d027820 */ /* 0x040fe20000400000 */
[----:B------:R-:W-:-:S03]  /*2aa0*/  FSETP.GEU.AND P2, PT, R13, 1.175494350822287508e-38, PT ;  /* 0x008000000d00780b */ /* 0x000fc60003f4e000 */
[----:B------:R-:W2:Y:S01]  /*2ab0*/  LDC.64 R22, c[0x0][0x398] ;  /* 0x0000e600ff167b82 */ /* 0x000ea20000000a00 */
[----:B------:R-:W-:Y:S02]  /*2ac0*/  FSETP.GEU.AND P4, PT, |R13|, 1.175494350822287508e-38, PT ;  /* 0x008000000d00780b */ /* 0x000fe40003f8e200 */
[----:B------:R-:W-:Y:S02]  /*2ad0*/  FSEL R26, R2, R13, !P2 ;  /* 0x0000000d021a7208 */ /* 0x000fe40005000000 */
[C---:B------:R-:W-:Y:S02]  /*2ae0*/  FSETP.GT.AND P0, PT, |R11|.reuse, 8.50705917302346158658e+37, PT ;  /* 0x7e8000000b00780b */ /* 0x040fe40003f04200 */
[----:B------:R-:W-:Y:S02]  /*2af0*/  IADD3 R2, PT, PT, R26, -0x3f3504f3, RZ ;  /* 0xc0cafb0d1a027810 */ /* 0x000fe40007ffe0ff */
[----:B------:R-:W-:Y:S01]  /*2b00*/  FSETP.GEU.AND P3, PT, |R11|, 1.175494350822287508e-38, PT ;  /* 0x008000000b00780b */ /* 0x000fe20003f6e200 */
[----:B------:R-:W-:Y:S01]  /*2b10*/  @P1 FMUL R13, R13, 0.25 ;  /* 0x3e8000000d0d1820 */ /* 0x000fe20000400000 */
[----:B------:R-:W-:Y:S01]  /*2b20*/  @P1 FMUL R57, R57, 0.25 ;  /* 0x3e80000039391820 */ /* 0x000fe20000400000 */
[----:B------:R-:W-:Y:S01]  /*2b30*/  @P1 FMUL R56, R56, 0.25 ;  /* 0x3e80000038381820 */ /* 0x000fe20000400000 */
[----:B------:R-:W-:Y:S01]  /*2b40*/  @P1 FMUL R49, R49, 0.25 ;  /* 0x3e80000031311820 */ /* 0x000fe20000400000 */
[----:B------:R-:W-:Y:S01]  /*2b50*/  @!P4 FMUL R13, R13, 16777216 ;  /* 0x4b8000000d0dc820 */ /* 0x000fe20000400000 */
[----:B-1----:R-:W-:Y:S01]  /*2b60*/  ULEA UR7, UR5, UR4, 0x18 ;  /* 0x0000000405077291 */ /* 0x002fe2000f8ec0ff */
[----:B------:R-:W-:Y:S01]  /*2b70*/  @P1 FMUL R48, R48, 0.25 ;  /* 0x3e80000030301820 */ /* 0x000fe20000400000 */
[----:B------:R-:W-:Y:S01]  /*2b80*/  @!P4 FMUL R57, R57, 16777216 ;  /* 0x4b8000003939c820 */ /* 0x000fe20000400000 */
[----:B------:R-:W-:Y:S01]  /*2b90*/  @!P4 FMUL R56, R56, 16777216 ;  /* 0x4b8000003838c820 */ /* 0x000fe20000400000 */
[----:B------:R-:W-:Y:S01]  /*2ba0*/  @!P4 FMUL R49, R49, 16777216 ;  /* 0x4b8000003131c820 */ /* 0x000fe20000400000 */
[----:B------:R-:W-:Y:S01]  /*2bb0*/  @!P4 FMUL R48, R48, 16777216 ;  /* 0x4b8000003030c820 */ /* 0x000fe20000400000 */
[----:B------:R-:W-:Y:S01]  /*2bc0*/  @P0 FMUL R59, R59, 0.25 ;  /* 0x3e8000003b3b0820 */ /* 0x000fe20000400000 */
[C---:B0-----:R-:W-:Y:S01]  /*2bd0*/  LOP3.LUT R8, R3.reuse, 0x7, RZ, 0xc0, !PT ;  /* 0x0000000703087812 */ /* 0x041fe200078ec0ff */
[----:B------:R-:W-:Y:S01]  /*2be0*/  @P0 FMUL R58, R58, 0.25 ;  /* 0x3e8000003a3a0820 */ /* 0x000fe20000400000 */
[----:B------:R-:W-:Y:S01]  /*2bf0*/  SHF.L.U32 R7, R3, 0x2, RZ ;  /* 0x0000000203077819 */ /* 0x000fe200000006ff */
[----:B------:R-:W-:Y:S01]  /*2c00*/  @P0 FMUL R51, R51, 0.25 ;  /* 0x3e80000033330820 */ /* 0x000fe20000400000 */
[----:B------:R-:W-:Y:S01]  /*2c10*/  LEA R5, R8, UR7, 0x4 ;  /* 0x0000000708057c11 */ /* 0x000fe2000f8e20ff */
[----:B------:R-:W-:Y:S01]  /*2c20*/  @P0 FMUL R50, R50, 0.25 ;  /* 0x3e80000032320820 */ /* 0x000fe20000400000 */
[----:B------:R-:W-:Y:S01]  /*2c30*/  LOP3.LUT R6, R3, 0x8, RZ, 0xc0, !PT ;  /* 0x0000000803067812 */ /* 0x000fe200078ec0ff */
[----:B------:R-:W-:Y:S01]  /*2c40*/  @!P3 FMUL R59, R59, 16777216 ;  /* 0x4b8000003b3bb820 */ /* 0x000fe20000400000 */
[----:B------:R-:W-:Y:S01]  /*2c50*/  LOP3.LUT R7, R7, 0x3c0, RZ, 0xc0, !PT ;  /* 0x000003c007077812 */ /* 0x000fe200078ec0ff */
[----:B------:R-:W-:Y:S01]  /*2c60*/  IMAD R8, R8, -0x8, R5 ;  /* 0xfffffff808087824 */ /* 0x000fe200078e0205 */
[----:B------:R-:W-:Y:S01]  /*2c70*/  LOP3.LUT R4, R3, 0x1f0, RZ, 0xc0, !PT ;  /* 0x000001f003047812 */ /* 0x000fe200078ec0ff */
[----:B------:R-:W-:Y:S01]  /*2c80*/  @!P3 FMUL R58, R58, 16777216 ;  /* 0x4b8000003a3ab820 */ /* 0x000fe20000400000 */
[----:B------:R-:W-:Y:S01]  /*2c90*/  LEA R5, R6, R5, 0x9 ;  /* 0x0000000506057211 */ /* 0x000fe200078e48ff */
[----:B------:R-:W-:Y:S01]  /*2ca0*/  @!P3 FMUL R51, R51, 16777216 ;  /* 0x4b8000003333b820 */ /* 0x000fe20000400000 */
[----:B------:R-:W-:Y:S01]  /*2cb0*/  IADD3 R9, PT, PT, R7, R8, RZ ;  /* 0x0000000807097210 */ /* 0x000fe20007ffe0ff */
[----:B------:R-:W-:Y:S01]  /*2cc0*/  @!P3 FMUL R50, R50, 16777216 ;  /* 0x4b8000003232b820 */ /* 0x000fe20000400000 */
[----:B------:R-:W-:Y:S01]  /*2cd0*/  LEA R21, R4, R5, 0x3 ;  /* 0x0000000504157211 */ /* 0x000fe200078e18ff */
[----:B------:R-:W0:Y:S01]  /*2ce0*/  LDCU.64 UR4, c[0x0][0x3e0] ;  /* 0x00007c00ff0477ac */ /* 0x000e220008000a00 */
[----:B------:R-:W-:-:S02]  /*2cf0*/  LOP3.LUT R5, R2, 0xff800000, RZ, 0xc0, !PT ;  /* 0xff80000002057812 */ /* 0x000fc400078ec0ff */
[----:B------:R-:W-:Y:S01]  /*2d00*/  LEA.HI R2, R6, R9, RZ, 0x1f ;  /* 0x0000000906027211 */ /* 0x000fe200078ff8ff */
[C---:B------:R-:W-:Y:S01]  /*2d10*/  FMUL R6, R11.reuse, 8388608 ;  /* 0x4b0000000b067820 */ /* 0x040fe20000400000 */
[----:B------:R-:W-:Y:S01]  /*2d20*/  FSEL R4, RZ, -23, P2 ;  /* 0xc1b80000ff047808 */ /* 0x000fe20001000000 */
[----:B------:R-:W1:Y:S01]  /*2d30*/  MUFU.RCP R9, R13 ;  /* 0x0000000d00097308 */ /* 0x000e620000001000 */
[C---:B------:R-:W-:Y:S02]  /*2d40*/  FSETP.GEU.AND P2, PT, R11.reuse, 1.175494350822287508e-38, PT ;  /* 0x008000000b00780b */ /* 0x040fe40003f4e000 */
[----:B------:R-:W-:Y:S02]  /*2d50*/  I2FP.F32.S32 R7, R5 ;  /* 0x0000000500077245 */ /* 0x000fe40000201400 */
[----:B------:R-:W-:Y:S01]  /*2d60*/  FSEL R28, R6, R11, !P2 ;  /* 0x0000000b061c7208 */ /* 0x000fe20005000000 */
[----:B------:R-:W-:Y:S01]  /*2d70*/  @P0 FMUL R11, R11, 0.25 ;  /* 0x3e8000000b0b0820 */ /* 0x000fe20000400000 */
[----:B------:R-:W-:Y:S01]  /*2d80*/  IADD3 R5, PT, PT, R26, -R5, RZ ;  /* 0x800000051a057210 */ /* 0x000fe20007ffe0ff */
[----:B------:R-:W-:Y:S01]  /*2d90*/  FFMA.FTZ R8, R7, 1.1920928955078125e-07, R4 ;  /* 0x3400000007087823 */ /* 0x000fe20000010004 */
[----:B------:R-:W-:Y:S01]  /*2da0*/  IADD3 R4, PT, PT, R28, -0x3f3504f3, RZ ;  /* 0xc0cafb0d1c047810 */ /* 0x000fe20007ffe0ff */
[----:B------:R-:W-:Y:S01]  /*2db0*/  @!P3 FMUL R11, R11, 16777216 ;  /* 0x4b8000000b0bb820 */ /* 0x000fe20000400000 */
[----:B------:R-:W-:Y:S01]  /*2dc0*/  MOV R6, 0x3dc6b27f ;  /* 0x3dc6b27f00067802 */ /* 0x000fe20000000f00 */
[----:B0-----:R-:W-:Y:S01]  /*2dd0*/  UIMAD UR4, UR6, UR4, URZ ;  /* 0x00000004060472a4 */ /* 0x001fe2000f8e02ff */
[----:B------:R-:W-:-:S02]  /*2de0*/  LOP3.LUT R7, R4, 0xff800000, RZ, 0xc0, !PT ;  /* 0xff80000004077812 */ /* 0x000fc400078ec0ff */
[C---:B------:R-:W-:Y:S01]  /*2df0*/  ISETP.GE.U32.AND P0, PT, R28.reuse, 0x7f800000, PT ;  /* 0x7f8000001c00780c */ /* 0x040fe20003f06070 */
[----:B------:R-:W-:Y:S01]  /*2e00*/  USHF.L.U32 UR8, UR4, 0x1, URZ ;  /* 0x0000000104087899 */ /* 0x000fe200080006ff */
[----:B------:R-:W-:Y:S01]  /*2e10*/  IADD3 R4, PT, PT, R28, -R7, RZ ;  /* 0x800000071c047210 */ /* 0x000fe20007ffe0ff */
[C---:B-1----:R-:W-:Y:S01]  /*2e20*/  FMUL R14, R9.reuse, R57 ;  /* 0x00000039090e7220 */ /* 0x042fe20000400000 */
[C---:B------:R-:W-:Y:S01]  /*2e30*/  FMUL R16, R9.reuse, R56 ;  /* 0x0000003809107220 */ /* 0x040fe20000400000 */
[C---:B------:R-:W-:Y:S01]  /*2e40*/  FMUL R17, R9.reuse, R49 ;  /* 0x0000003109117220 */ /* 0x040fe20000400000 */
[----:B------:R-:W-:Y:S01]  /*2e50*/  FMUL R19, R9, R48 ;  /* 0x0000003009137220 */ /* 0x000fe20000400000 */
[----:B------:R-:W-:Y:S01]  /*2e60*/  FADD R9, R5, -1 ;  /* 0xbf80000005097421 */ /* 0x000fe20000000000 */
[----:B------:R-:W-:Y:S01]  /*2e70*/  FADD R13, R4, -1 ;  /* 0xbf800000040d7421 */ /* 0x000fe20000000000 */
[----:B------:R-:W0:Y:S01]  /*2e80*/  MUFU.RCP R5, R11 ;  /* 0x0000000b00057308 */ /* 0x000e220000001000 */
[----:B------:R-:W-:Y:S01]  /*2e90*/  FSETP.NEU.AND P1, PT, R26, RZ, PT ;  /* 0x000000ff1a00720b */ /* 0x000fe20003f2d000 */
[-C--:B------:R-:W-:Y:S01]  /*2ea0*/  FFMA.FTZ R4, R9, R6.reuse, -0.16845393180847167969 ;  /* 0xbe2c7f3009047423 */ /* 0x080fe20000010006 */
[----:B------:R-:W-:-:S03]  /*2eb0*/  FFMA.FTZ R6, R13, R6, -0.16845393180847167969 ;  /* 0xbe2c7f300d067423 */ /* 0x000fc60000010006 */
[----:B------:R-:W-:Y:S01]  /*2ec0*/  FFMA.FTZ R4, R9, R4, 0.1716887056827545166 ;  /* 0x3e2fcf2a09047423 */ /* 0x000fe20000010004 */
[----:B------:R-:W-:-:S03]  /*2ed0*/  FFMA.FTZ R6, R13, R6, 0.1716887056827545166 ;  /* 0x3e2fcf2a0d067423 */ /* 0x000fc60000010006 */
[----:B------:R-:W-:Y:S01]  /*2ee0*/  FFMA.FTZ R4, R9, R4, -0.17900948226451873779 ;  /* 0xbe374e4309047423 */ /* 0x000fe20000010004 */
[----:B------:R-:W-:-:S03]  /*2ef0*/  FFMA.FTZ R6, R13, R6, -0.17900948226451873779 ;  /* 0xbe374e430d067423 */ /* 0x000fc60000010006 */
[----:B------:R-:W-:Y:S01]  /*2f00*/  FFMA.FTZ R4, R9, R4, 0.20512372255325317383 ;  /* 0x3e520bf409047423 */ /* 0x000fe20000010004 */
[----:B------:R-:W-:Y:S01]  /*2f10*/  FFMA.FTZ R6, R13, R6, 0.20512372255325317383 ;  /* 0x3e520bf40d067423 */ /* 0x000fe20000010006 */
[----:B0-----:R-:W-:Y:S02]  /*2f20*/  FMUL R15, R5, R59 ;  /* 0x0000003b050f7220 */ /* 0x001fe40000400000 */
[----:B------:R-:W-:Y:S01]  /*2f30*/  FFMA.FTZ R4, R9, R4, -0.24046532809734344482 ;  /* 0xbe763c8b09047423 */ /* 0x000fe20000010004 */
[----:B------:R-:W-:Y:S01]  /*2f40*/  FFMA.FTZ R10, R13, R6, -0.24046532809734344482 ;  /* 0xbe763c8b0d0a7423 */ /* 0x000fe20000010006 */
[C---:B------:R-:W-:Y:S01]  /*2f50*/  FMUL R11, R5.reuse, R58 ;  /* 0x0000003a050b7220 */ /* 0x040fe20000400000 */
[----:B------:R-:W-:Y:S01]  /*2f60*/  FMUL R18, R5, R51 ;  /* 0x0000003305127220 */ /* 0x000fe20000400000 */
[----:B------:R-:W-:Y:S01]  /*2f70*/  FFMA.FTZ R6, R9, R4, 0.28857114911079406738 ;  /* 0x3e93bf9909067423 */ /* 0x000fe20000010004 */
[----:B------:R-:W-:Y:S01]  /*2f80*/  FFMA.FTZ R12, R13, R10, 0.28857114911079406738 ;  /* 0x3e93bf990d0c7423 */ /* 0x000fe2000001000a */
[----:B------:R-:W-:Y:S01]  /*2f90*/  FMUL R20, R5, R50 ;  /* 0x0000003205147220 */ /* 0x000fe20000400000 */
[----:B------:R-:W-:Y:S01]  /*2fa0*/  F2FP.F16.F32.PACK_AB R5, R14, R17 ;  /* 0x000000110e05723e */ /* 0x000fe200000000ff */
[----:B------:R-:W-:Y:S01]  /*2fb0*/  FFMA.FTZ R10, R9, R6, -0.36067417263984680176 ;  /* 0xbeb8aa49090a7423 */ /* 0x000fe20000010006 */
[----:B------:R-:W-:Y:S01]  /*2fc0*/  FFMA.FTZ R12, R13, R12, -0.36067417263984680176 ;  /* 0xbeb8aa490d0c7423 */ /* 0x000fe2000001000c */
[----:B------:R-:W-:-:S02]  /*2fd0*/  F2FP.F16.F32.PACK_AB R4, R16, R19 ;  /* 0x000000131004723e */ /* 0x000fc400000000ff */
[----:B------:R-:W-:Y:S01]  /*2fe0*/  F2FP.F16.F32.PACK_AB R6, R11, R20 ;  /* 0x000000140b06723e */ /* 0x000fe200000000ff */
[----:B------:R-:W-:Y:S01]  /*2ff0*/  FFMA.FTZ R14, R13, R12, 0.48089820146560668945 ;  /* 0x3ef6384a0d0e7423 */ /* 0x000fe2000001000c */
[----:B------:R-:W-:Y:S01]  /*3000*/  I2FP.F32.S32 R12, R7 ;  /* 0x00000007000c7245 */ /* 0x000fe20000201400 */
[----:B------:R-:W-:Y:S01]  /*3010*/  FFMA.FTZ R10, R9, R10, 0.48089820146560668945 ;  /* 0x3ef6384a090a7423 */ /* 0x000fe2000001000a */
[----:B------:R-:W-:Y:S01]  /*3020*/  F2FP.F16.F32.PACK_AB R7, R15, R18 ;  /* 0x000000120f07723e */ /* 0x000fe200000000ff */
[----:B------:R-:W0:Y:S01]  /*3030*/  LDC R16, c[0x0][0x3e8] ;  /* 0x0000fa00ff107b82 */ /* 0x000e220000000800 */
[----:B------:R-:W-:Y:S01]  /*3040*/  FSEL R11, RZ, -23, P2 ;  /* 0xc1b80000ff0b7808 */ /* 0x000fe20001000000 */
[----:B------:R-:W-:Y:S01]  /*3050*/  FFMA.FTZ R10, R9, R10, -0.72134751081466674805 ;  /* 0xbf38aa3b090a7423 */ /* 0x000fe2000001000a */
[----:B------:R-:W-:Y:S01]  /*3060*/  FFMA.FTZ R14, R13, R14, -0.72134751081466674805 ;  /* 0xbf38aa3b0d0e7423 */ /* 0x000fe2000001000e */
[----:B------:R-:W-:Y:S04]  /*3070*/  STSM.16.M88.4 [R21], R4 ;  /* 0x0000000415007844 */ /* 0x000fe80000000200 */
[----:B------:R-:W-:Y:S01]  /*3080*/  BAR.SYNC.DEFER_BLOCKING 0x0 ;  /* 0x0000000000007b1d */ /* 0x000fe20000010000 */
[----:B------:R-:W-:Y:S01]  /*3090*/  FMUL R10, R9, R10 ;  /* 0x0000000a090a7220 */ /* 0x000fe20000400000 */
[----:B------:R-:W-:Y:S01]  /*30a0*/  FFMA.FTZ R11, R12, 1.1920928955078125e-07, R11 ;  /* 0x340000000c0b7823 */ /* 0x000fe2000001000b */
[----:B------:R-:W-:Y:S01]  /*30b0*/  LOP3.LUT R12, R3, 0x1ff, RZ, 0xc0, !PT ;  /* 0x000001ff030c7812 */ /* 0x000fe200078ec0ff */
[----:B------:R-:W-:Y:S01]  /*30c0*/  FMUL R14, R13, R14 ;  /* 0x0000000e0d0e7220 */ /* 0x000fe20000400000 */
[----:B------:R-:W-:Y:S01]  /*30d0*/  FMUL R10, R9, R10 ;  /* 0x0000000a090a7220 */ /* 0x000fe20000400000 */
[----:B------:R-:W-:-:S02]  /*30e0*/  ISETP.GE.U32.AND P2, PT, R26, 0x7f800000, PT ;  /* 0x7f8000001a00780c */ /* 0x000fc40003f46070 */
[----:B------:R-:W-:Y:S01]  /*30f0*/  LEA R12, R12, UR7, 0x4 ;  /* 0x000000070c0c7c11 */ /* 0x000fe2000f8e20ff */
[----:B------:R-:W-:Y:S01]  /*3100*/  FFMA.FTZ R9, R9, 1.4426950216293334961, R10 ;  /* 0x3fb8aa3b09097823 */ /* 0x000fe2000001000a */
[----:B------:R-:W-:Y:S01]  /*3110*/  SHF.R.U32.HI R10, RZ, 0x8, R3 ;  /* 0x00000008ff0a7819 */ /* 0x000fe20000011603 */
[C---:B------:R-:W-:Y:S02]  /*3120*/  FMUL R14, R13.reuse, R14 ;  /* 0x0000000e0d0e7220 */ /* 0x040fe40000400000 */
[----:B------:R-:W-:Y:S01]  /*3130*/  FADD R24, R8, R9 ;  /* 0x0000000908187221 */ /* 0x000fe20000000000 */
[----:B------:R-:W-:Y:S01]  /*3140*/  SGXT.U32 R9, R10, 0x1 ;  /* 0x000000010a09781a */ /* 0x000fe20000000000 */
[----:B------:R-:W-:Y:S01]  /*3150*/  FFMA.FTZ R14, R13, 1.4426950216293334961, R14 ;  /* 0x3fb8aa3b0d0e7823 */ /* 0x000fe2000001000e */
[----:B------:R-:W-:Y:S01]  /*3160*/  IMAD R8, R123, UR5, RZ ;  /* 0x000000057b087c24 */ /* 0x000fe2000f8e02ff */
[----:B------:R-:W-:Y:S02]  /*3170*/  UIMAD.WIDE UR4, UR4, 0x2, URZ ;  /* 0x00000002040478a5 */ /* 0x000fe4000f8e02ff */
[----:B0-----:R-:W-:Y:S01]  /*3180*/  IMAD R10, R9, R16, RZ ;  /* 0x00000010090a7224 */ /* 0x001fe200078e02ff */
[----:B------:R-:W-:Y:S01]  /*3190*/  @P2 MOV R13, 0x7f800000 ;  /* 0x7f800000000d2802 */ /* 0x000fe20000000f00 */
[----:B------:R-:W-:Y:S01]  /*31a0*/  FADD R25, R11, R14 ;  /* 0x0000000e0b197221 */ /* 0x000fe20000000000 */
[C---:B------:R-:W-:Y:S01]  /*31b0*/  SHF.L.U32 R9, R8.reuse, 0x1, RZ ;  /* 0x0000000108097819 */ /* 0x040fe200000006ff */
[----:B------:R-:W-:Y:S01]  /*31c0*/  IMAD.HI R8, R8, 0x2, RZ ;  /* 0x0000000208087827 */ /* 0x000fe200078e02ff */
[----:B------:R0:W1:Y:S01]  /*31d0*/  LDS.128 R4, [R12] ;  /* 0x000000000c047984 */ /* 0x0000620000000c00 */
[----:B------:R-:W-:-:S02]  /*31e0*/  LEA R11, R16, R10, 0x1 ;  /* 0x0000000a100b7211 */ /* 0x000fc400078e08ff */
[----:B------:R-:W-:Y:S01]  /*31f0*/  @P2 FFMA.FTZ R24, R26, R13, +INF ;  /* 0x7f8000001a182423 */ /* 0x000fe2000001000d */
[----:B--2---:R-:W-:Y:S01]  /*3200*/  IADD3 R22, P2, P3, R9, UR8, R22 ;  /* 0x0000000809167c10 */ /* 0x004fe2000fb5e016 */
[----:B------:R-:W2:Y:S01]  /*3210*/  LDCU UR4, c[0x0][0x3ec] ;  /* 0x00007d80ff0477ac */ /* 0x000ea20008000800 */
[C---:B------:R-:W-:Y:S02]  /*3220*/  LEA R13, R16.reuse, R11, 0x1 ;  /* 0x0000000b100d7211 */ /* 0x040fe400078e08ff */
[----:B------:R-:W-:Y:S02]  /*3230*/  @P0 MOV R9, 0x7f800000 ;  /* 0x7f80000000090802 */ /* 0x000fe40000000f00 */
[----:B------:R-:W-:Y:S02]  /*3240*/  LEA R15, R16, R13, 0x1 ;  /* 0x0000000d100f7211 */ /* 0x000fe400078e08ff */
[----:B------:R-:W-:Y:S01]  /*3250*/  IADD3.X R26, PT, PT, R8, UR5, R23, P2, P3 ;  /* 0x00000005081a7c10 */ /* 0x000fe200097e6417 */
[----:B------:R-:W-:Y:S01]  /*3260*/  @P0 FFMA.FTZ R25, R28, R9, +INF ;  /* 0x7f8000001c190423 */ /* 0x000fe20000010009 */
[----:B------:R-:W-:-:S02]  /*3270*/  LEA R17, R16, R15, 0x1 ;  /* 0x0000000f10117211 */ /* 0x000fc400078e08ff */
[----:B------:R-:W-:Y:S02]  /*3280*/  LEA R8, P3, R10, R22, 0x1 ;  /* 0x000000160a087211 */ /* 0x000fe400078608ff */
[----:B------:R-:W-:Y:S02]  /*3290*/  LEA R19, R16, R17, 0x1 ;  /* 0x0000001110137211 */ /* 0x000fe400078e08ff */
[----:B------:R-:W-:Y:S02]  /*32a0*/  LEA.HI.X.SX32 R9, R10, R26, 0x1, P3 ;  /* 0x0000001a0a097211 */ /* 0x000fe400018f0eff */
[-C--:B------:R-:W-:Y:S01]  /*32b0*/  LEA R10, P0, R11, R22.reuse, 0x1 ;  /* 0x000000160b0a7211 */ /* 0x080fe200078008ff */
[----:B--2---:R-:W-:Y:S01]  /*32c0*/  UIMAD UR4, UR6, UR4, URZ ;  /* 0x00000004060472a4 */ /* 0x004fe2000f8e02ff */
[-C--:B0-----:R-:W-:Y:S02]  /*32d0*/  LEA R12, P3, R13, R22.reuse, 0x1 ;  /* 0x000000160d0c7211 */ /* 0x081fe400078608ff */
[----:B------:R-:W-:Y:S01]  /*32e0*/  LEA R21, R16, R19, 0x1 ;  /* 0x0000001310157211 */ /* 0x000fe200078e08ff */
[----:B------:R-:W-:Y:S01]  /*32f0*/  USHF.L.U32 UR6, UR4, 0x2, URZ ;  /* 0x0000000204067899 */ /* 0x000fe200080006ff */
[----:B------:R-:W-:Y:S01]  /*3300*/  LEA R14, P4, R15, R22, 0x1 ;  /* 0x000000160f0e7211 */ /* 0x000fe200078808ff */
[----:B------:R-:W-:Y:S01]  /*3310*/  UIMAD.WIDE UR4, UR4, 0x4, URZ ;  /* 0x00000004040478a5 */ /* 0x000fe2000f8e02ff */
[----:B------:R-:W-:-:S02]  /*3320*/  LEA.HI.X.SX32 R11, R11, R26, 0x1, P0 ;  /* 0x0000001a0b0b7211 */ /* 0x000fc400000f0eff */
[----:B------:R-:W-:Y:S02]  /*3330*/  LEA.HI.X.SX32 R13, R13, R26, 0x1, P3 ;  /* 0x0000001a0d0d7211 */ /* 0x000fe400018f0eff */
[----:B------:R-:W-:Y:S02]  /*3340*/  LEA R23, R16, R21, 0x1 ;  /* 0x0000001510177211 */ /* 0x000fe400078e08ff */
[----:B------:R-:W-:Y:S02]  /*3350*/  LEA R16, P0, R17, R22, 0x1 ;  /* 0x0000001611107211 */ /* 0x000fe400078008ff */
[----:B------:R-:W-:Y:S02]  /*3360*/  LEA.HI.X.SX32 R15, R15, R26, 0x1, P4 ;  /* 0x0000001a0f0f7211 */ /* 0x000fe400020f0eff */
[-C--:B------:R-:W-:Y:S01]  /*3370*/  LEA R18, P3, R19, R22.reuse, 0x1 ;  /* 0x0000001613127211 */ /* 0x080fe200078608ff */
[----:B-1----:R-:W-:Y:S01]  /*3380*/  STG.E.U16 desc[UR10][R8.64], R4 ;  /* 0x0000000408007986 */ /* 0x002fe2000c10150a */
[----:B------:R-:W-:-:S02]  /*3390*/  LEA R20, P4, R21, R22, 0x1 ;  /* 0x0000001615147211 */ /* 0x000fc400078808ff */
[----:B------:R-:W-:Y:S01]  /*33a0*/  LEA R22, P5, R23, R22, 0x1 ;  /* 0x0000001617167211 */ /* 0x000fe200078a08ff */
[----:B------:R0:W-:Y:S01]  /*33b0*/  STG.E.U16 desc[UR10][R10.64], R5 ;  /* 0x000000050a007986 */ /* 0x0001e2000c10150a */
[-C--:B------:R-:W-:Y:S02]  /*33c0*/  LEA.HI.X.SX32 R17, R17, R26.reuse, 0x1, P0 ;  /* 0x0000001a11117211 */ /* 0x080fe400000f0eff */
[----:B------:R-:W-:Y:S01]  /*33d0*/  FSETP.NEU.AND P2, PT, R28, RZ, PT ;  /* 0x000000ff1c00720b */ /* 0x000fe20003f4d000 */
[----:B------:R1:W-:Y:S01]  /*33e0*/  STG.E.U16 desc[UR10][R12.64], R6 ;  /* 0x000000060c007986 */ /* 0x0003e2000c10150a */
[-C--:B------:R-:W-:Y:S02]  /*33f0*/  LEA.HI.X.SX32 R19, R19, R26.reuse, 0x1, P3 ;  /* 0x0000001a13137211 */ /* 0x080fe400018f0eff */
[----:B------:R-:W-:Y:S01]  /*3400*/  LEA.HI.X.SX32 R21, R21, R26, 0x1, P4 ;  /* 0x0000001a15157211 */ /* 0x000fe200020f0eff */
[----:B------:R2:W-:Y:S01]  /*3410*/  STG.E.U16 desc[UR10][R14.64], R7 ;  /* 0x000000070e007986 */ /* 0x0005e2000c10150a */
[----:B------:R-:W-:-:S02]  /*3420*/  PRMT R28, R6, 0x7632, R28 ;  /* 0x00007632061c7816 */ /* 0x000fc4000000001c */
[----:B------:R-:W-:Y:S02]  /*3430*/  LEA.HI.X.SX32 R23, R23, R26, 0x1, P5 ;  /* 0x0000001a17177211 */ /* 0x000fe400028f0eff */
[----:B0-----:R-:W-:Y:S01]  /*3440*/  PRMT R11, R4, 0x7632, R11 ;  /* 0x00007632040b7816 */ /* 0x001fe2000000000b */
[----:B------:R-:W0:Y:S01]  /*3450*/  LDC.64 R26, c[0x0][0x3a0] ;  /* 0x0000e800ff1a7b82 */ /* 0x000e220000000a00 */
[----:B------:R-:W-:Y:S02]  /*3460*/  PRMT R29, R7, 0x7632, R29 ;  /* 0x00007632071d7816 */ /* 0x000fe4000000001d */
[----:B-1----:R-:W-:Y:S01]  /*3470*/  PRMT R13, R5, 0x7632, R13 ;  /* 0x00007632050d7816 */ /* 0x002fe2000000000d */
[----:B------:R2:W-:Y:S01]  /*3480*/  STG.E.U16 desc[UR10][R16.64], R11 ;  /* 0x0000000b10007986 */ /* 0x0005e2000c10150a */
[----:B------:R-:W-:Y:S02]  /*3490*/  FSEL R9, R24, -INF , P1 ;  /* 0xff80000018097808 */ /* 0x000fe40000800000 */
[----:B------:R-:W-:Y:S01]  /*34a0*/  FSEL R25, R25, -INF , P2 ;  /* 0xff80000019197808 */ /* 0x000fe20001000000 */
[----:B------:R2:W-:Y:S01]  /*34b0*/  STG.E.U16 desc[UR10][R18.64], R13 ;  /* 0x0000000d12007986 */ /* 0x0005e2000c10150a */
[----:B------:R-:W-:Y:S01]  /*34c0*/  LOP3.LUT P0, RZ, R3, 0x100, RZ, 0xc0, !PT ;  /* 0x0000010003ff7812 */ /* 0x000fe2000780c0ff */
[----:B------:R-:W-:Y:S01]  /*34d0*/  FFMA R24, R9, 0.69314718246459960938, R0 ;  /* 0x3f31721809187823 */ /* 0x000fe20000000000 */
[----:B------:R-:W-:Y:S01]  /*34e0*/  SHF.L.U32 R3, R3, 0x1, RZ ;  /* 0x0000000103037819 */ /* 0x000fe200000006ff */
[----:B------:R2:W-:Y:S01]  /*34f0*/  STG.E.U16 desc[UR10][R20.64], R28 ;  /* 0x0000001c14007986 */ /* 0x0005e2000c10150a */
[----:B------:R-:W-:Y:S01]  /*3500*/  FFMA R25, R25, 0.69314718246459960938, R64 ;  /* 0x3f31721819197823 */ /* 0x000fe20000000040 */
[C---:B------:R-:W-:Y:S01]  /*3510*/  SHF.L.U32 R5, R123.reuse, 0x2, RZ ;  /* 0x000000027b057819 */ /* 0x040fe200000006ff */
[----:B------:R-:W-:Y:S01]  /*3520*/  IMAD.HI R0, R123, 0x4, RZ ;  /* 0x000000047b007827 */ /* 0x000fe200078e02ff */
[----:B------:R2:W-:Y:S01]  /*3530*/  STG.E.U16 desc[UR10][R22.64], R29 ;  /* 0x0000001d16007986 */ /* 0x0005e2000c10150a */
[----:B------:R-:W-:Y:S01]  /*3540*/  LOP3.LUT R3, R3, 0x3f8, RZ, 0xc0, !PT ;  /* 0x000003f803037812 */ /* 0x000fe200078ec0ff */
[----:B------:R-:W-:Y:S01]  /*3550*/  BAR.SYNC.DEFER_BLOCKING 0x0 ;  /* 0x0000000000007b1d */ /* 0x000fe20000010000 */
[----:B0-----:R-:W-:-:S04]  /*3560*/  IADD3 R4, P1, P2, R5, UR6, R26 ;  /* 0x0000000605047c10 */ /* 0x001fc8000fa3e01a */
[----:B------:R-:W-:Y:S01]  /*3570*/  IADD3.X R5, PT, PT, R0, UR5, R27, P1, P2 ;  /* 0x0000000500057c10 */ /* 0x000fe20008fe441b */
[----:B------:R2:W-:Y:S02]  /*3580*/  STS.64 [R3+UR7], R24 ;  /* 0x0000001803007988 */ /* 0x0005e40008000a07 */
[----:B------:R-:W-:Y:S06]  /*3590*/  BAR.SYNC.DEFER_BLOCKING 0x0 ;  /* 0x0000000000007b1d */ /* 0x000fec0000010000 */
[----:B------:R-:W-:Y:S05]  /*35a0*/  @P0 EXIT ;  /* 0x000000000000094d */ /* 0x000fea0003800000 */
[----:B--2---:R-:W0:Y:S04]  /*35b0*/  LDS R3, [R2] ;  /* 0x0000000002037984 */ /* 0x004e280000000800 */
[----:B0-----:R-:W-:Y:S01]  /*35c0*/  STG.E desc[UR10][R4.64], R3 ;  /* 0x0000000304007986 */ /* 0x001fe2000c10190a */
[----:B------:R-:W-:Y:S05]  /*35d0*/  EXIT ;  /* 0x000000000000794d */ /* 0x000fea0003800000 */
.L_x_2:
[----:B------:R-:W-:-:S00]  /*35e0*/  BRA `(.L_x_2) ;  /* 0xfffffffc00fc7947 */ /* 0x000fc0000383ffff */
[----:B------:R-:W-:-:S00]  /*35f0*/  NOP ;  /* 0x0000000000007918 */ /* 0x000fc00000000000 */
        /* <DEDUP_REMOVED lines=8> */
.L_x_3:


//--------------------- .nv.global.init           --------------------------
	.section	.nv.global.init,"aw",@progbits
.nv.global.init:
	.type		_$_str,@object
	.size		_$_str,(.L_0 - _$_str)
_$_str:
        /*0000*/ 	.byte	0x5f, 0x5f, 0x43, 0x55, 0x44, 0x41, 0x5f, 0x46, 0x54, 0x5a, 0x00
.L_0:


//--------------------- .nv.shared.attn_fwd       --------------------------
	.section	.nv.shared.attn_fwd,"aw",@nobits
	.sectionflags	@""
	.align	16
	.zero		1024


//--------------------- .nv.shared.reserved.0     --------------------------
	.section	.nv.shared.reserved.0,"aw",@nobits
	.weak		__nv_reservedSMEM_offset_0_alias
	.size		__nv_reservedSMEM_offset_0_alias, 0, 64
	.other		__nv_reservedSMEM_offset_0_alias,@"STO_CUDA_RESERVED_SHARED STV_DEFAULT"
__nv_reservedSMEM_offset_0_alias:
	.zero		0
	.zero		64


//--------------------- .nv.constant0.attn_fwd    --------------------------
	.section	.nv.constant0.attn_fwd,"a",@progbits
	.sectionflags	@""
	.align	4
.nv.constant0.attn_fwd:
	.zero		1032


//--------------------- SYMBOLS --------------------------

	.type		.nv.reservedSmem.offset0,@object
	.size		.nv.reservedSmem.offset0,0x4
	.type		.nv.reservedSmem.cap,@object
	.size		.nv.reservedSmem.cap,0x4
